// auto-generated by cutlass_sweep.gemm — config: {"arch": "sm_90", "cluster_m": 2, "cluster_n": 1, "dtype": "bf16", "dtype_b": "bf16", "layout": "nt", "stages": 0, "tile_k": 64, "tile_m": 64, "tile_n": 64}
#include "cutlass/cutlass.h"
#include "cutlass/gemm/collective/collective_builder.hpp"
#include "cutlass/gemm/device/gemm_universal_adapter.h"
#include "cutlass/gemm/kernel/gemm_universal.hpp"
#include "cutlass/epilogue/collective/collective_builder.hpp"

using ElemA = cutlass::bfloat16_t;
using ElemB = cutlass::bfloat16_t;
using ElemCD = cutlass::bfloat16_t;
using Acc  = float;
using TileShape    = cute::Shape<cute::_64, cute::_64, cute::_64>;
using ClusterShape = cute::Shape<cute::_2, cute::_1, cute::_1>;

using CollectiveEpilogue = typename cutlass::epilogue::collective::CollectiveBuilder<
    cutlass::arch::Sm90, cutlass::arch::OpClassTensorOp,
    TileShape, ClusterShape,
    cutlass::epilogue::collective::EpilogueTileAuto,
    Acc, Acc,
    ElemCD, cutlass::layout::RowMajor, 128 / cutlass::sizeof_bits<ElemCD>::value,
    ElemCD, cutlass::layout::RowMajor, 128 / cutlass::sizeof_bits<ElemCD>::value,
    cutlass::epilogue::collective::EpilogueScheduleAuto
  >::CollectiveOp;

using CollectiveMainloop = typename cutlass::gemm::collective::CollectiveBuilder<
    cutlass::arch::Sm90, cutlass::arch::OpClassTensorOp,
    ElemA, cutlass::layout::RowMajor, 128 / cutlass::sizeof_bits<ElemA>::value,
    ElemB, cutlass::layout::ColumnMajor, 128 / cutlass::sizeof_bits<ElemB>::value,
    Acc,
    TileShape, ClusterShape,
    cutlass::gemm::collective::StageCountAutoCarveout<static_cast<int>(sizeof(typename CollectiveEpilogue::SharedStorage))>,
    cutlass::gemm::collective::KernelScheduleAuto
  >::CollectiveOp;

using GemmKernel = cutlass::gemm::kernel::GemmUniversal<
    cute::Shape<int,int,int,int>,
    CollectiveMainloop,
    CollectiveEpilogue
>;
using Gemm = cutlass::gemm::device::GemmUniversalAdapter<GemmKernel>;

// Force the device kernel symbol into the cubin without needing a host main.
auto* _anchor = &cutlass::device_kernel<GemmKernel>;


// ===== COMPILED SASS (sm_90a) =====

	.target	sm_90a

	.elftype	@"ET_EXEC"


//--------------------- .note.nv.tkinfo           --------------------------
	.section	.note.nv.tkinfo,"",@"SHT_NOTE"
	.sectionflags	@"SHF_NOTE_NV_TKINFO"
	.tkinfo
        /*0018*/ 	.word	0x00000002
        /*0030*/ 	.string	""
        /*0030*/ 	.string	"ptxas"
        /*0030*/ 	.string	"Cuda compilation tools, release 13.0, V13.0.88"
        /*0030*/ 	.string	"Build cuda_13.0.r13.0/compiler.36424714_0"
        /*0030*/ 	.string	"-arch sm_90a -m 64 "



//--------------------- .note.nv.cuinfo           --------------------------
	.section	.note.nv.cuinfo,"",@"SHT_NOTE"
	.sectionflags	@"SHF_NOTE_NV_CUINFO"
        /*0018*/ 	.short	0x0002
        /*001a*/ 	.short	0x005a
        /*001c*/ 	.short	0x0082
	.zero		2


//--------------------- .nv.info                  --------------------------
	.section	.nv.info,"",@"SHT_CUDA_INFO"
	.align	4


	//----- nvinfo : EIATTR_REGCOUNT
	.align		4
        /*0000*/ 	.byte	0x04, 0x2f
        /*0002*/ 	.short	(.L_15 - .L_14)
	.align		4
.L_14:
        /*0004*/ 	.word	index@(_ZN7cutlass13device_kernelINS_4gemm6kernel13GemmUniversalIN4cute5tupleIJiiiiEEENS1_10collective13CollectiveMmaINS1_34MainloopSm90TmaGmmaWarpSpecializedILi14ENS5_IJNS4_1CILi2EEENSA_ILi1EEESC_EEENS1_32KernelTmaWarpSpecializedPingpongEEENS5_IJNSA_ILi64EEESG_SG_EEENS_10bfloat16_tENS5_IJlSC_lEEESI_SJ_NS4_8TiledMMAINS4_8MMA_AtomIJNS4_4SM904GMMA27MMA_64x64x16_F32BF16BF16_SSILNSN_5MajorE0ELSP_0ELNSN_7ScaleInE1ELSQ_1EEEEEENS4_6LayoutINS5_IJSC_SC_SC_EEENS5_IJNSA_ILi0EEESV_SV_EEEEENS5_IJNS4_10UnderscoreESY_SY_EEEEENS4_13SM90_TMA_LOADENS4_14ComposedLayoutINS4_7SwizzleILi3ELi4ELi3EEENS4_18smem_ptr_flag_bitsILi16EEENST_INS5_IJNSA_ILi8EEESG_EEENS5_IJSG_SC_EEEEEEEvNS4_8identityENS4_23SM90_TMA_LOAD_MULTICASTES1B_vS1C_EENS_8epilogue10collective6detail29Sm90TmaWarpSpecializedAdapterINS1G_15DefaultEpilogueISI_SJ_SJ_NS1F_6thread17LinearCombinationISI_Li1EffLNS1K_9ScaleType4KindE0ELNS_15FloatRoundStyleE2ESI_EENS1_15EpilogueDefaultEEEEEvvEEEEvNT_6ParamsE)
        /*0008*/ 	.word	0x000000a8


	//----- nvinfo : EIATTR_FRAME_SIZE
	.align		4
.L_15:
        /*000c*/ 	.byte	0x04, 0x11
        /*000e*/ 	.short	(.L_17 - .L_16)
	.align		4
.L_16:
        /*0010*/ 	.word	index@(_ZN7cutlass13device_kernelINS_4gemm6kernel13GemmUniversalIN4cute5tupleIJiiiiEEENS1_10collective13CollectiveMmaINS1_34MainloopSm90TmaGmmaWarpSpecializedILi14ENS5_IJNS4_1CILi2EEENSA_ILi1EEESC_EEENS1_32KernelTmaWarpSpecializedPingpongEEENS5_IJNSA_ILi64EEESG_SG_EEENS_10bfloat16_tENS5_IJlSC_lEEESI_SJ_NS4_8TiledMMAINS4_8MMA_AtomIJNS4_4SM904GMMA27MMA_64x64x16_F32BF16BF16_SSILNSN_5MajorE0ELSP_0ELNSN_7ScaleInE1ELSQ_1EEEEEENS4_6LayoutINS5_IJSC_SC_SC_EEENS5_IJNSA_ILi0EEESV_SV_EEEEENS5_IJNS4_10UnderscoreESY_SY_EEEEENS4_13SM90_TMA_LOADENS4_14ComposedLayoutINS4_7SwizzleILi3ELi4ELi3EEENS4_18smem_ptr_flag_bitsILi16EEENST_INS5_IJNSA_ILi8EEESG_EEENS5_IJSG_SC_EEEEEEEvNS4_8identityENS4_23SM90_TMA_LOAD_MULTICASTES1B_vS1C_EENS_8epilogue10collective6detail29Sm90TmaWarpSpecializedAdapterINS1G_15DefaultEpilogueISI_SJ_SJ_NS1F_6thread17LinearCombinationISI_Li1EffLNS1K_9ScaleType4KindE0ELNS_15FloatRoundStyleE2ESI_EENS1_15EpilogueDefaultEEEEEvvEEEEvNT_6ParamsE)
        /*0014*/ 	.word	0x00000008


	//----- nvinfo : EIATTR_MIN_STACK_SIZE
	.align		4
.L_17:
        /*0018*/ 	.byte	0x04, 0x12
        /*001a*/ 	.short	(.L_19 - .L_18)
	.align		4
.L_18:
        /*001c*/ 	.word	index@(_ZN7cutlass13device_kernelINS_4gemm6kernel13GemmUniversalIN4cute5tupleIJiiiiEEENS1_10collective13CollectiveMmaINS1_34MainloopSm90TmaGmmaWarpSpecializedILi14ENS5_IJNS4_1CILi2EEENSA_ILi1EEESC_EEENS1_32KernelTmaWarpSpecializedPingpongEEENS5_IJNSA_ILi64EEESG_SG_EEENS_10bfloat16_tENS5_IJlSC_lEEESI_SJ_NS4_8TiledMMAINS4_8MMA_AtomIJNS4_4SM904GMMA27MMA_64x64x16_F32BF16BF16_SSILNSN_5MajorE0ELSP_0ELNSN_7ScaleInE1ELSQ_1EEEEEENS4_6LayoutINS5_IJSC_SC_SC_EEENS5_IJNSA_ILi0EEESV_SV_EEEEENS5_IJNS4_10UnderscoreESY_SY_EEEEENS4_13SM90_TMA_LOADENS4_14ComposedLayoutINS4_7SwizzleILi3ELi4ELi3EEENS4_18smem_ptr_flag_bitsILi16EEENST_INS5_IJNSA_ILi8EEESG_EEENS5_IJSG_SC_EEEEEEEvNS4_8identityENS4_23SM90_TMA_LOAD_MULTICASTES1B_vS1C_EENS_8epilogue10collective6detail29Sm90TmaWarpSpecializedAdapterINS1G_15DefaultEpilogueISI_SJ_SJ_NS1F_6thread17LinearCombinationISI_Li1EffLNS1K_9ScaleType4KindE0ELNS_15FloatRoundStyleE2ESI_EENS1_15EpilogueDefaultEEEEEvvEEEEvNT_6ParamsE)
        /*0020*/ 	.word	0x00000008
.L_19:


//--------------------- .nv.compat                --------------------------
	.section	.nv.compat,"",@"SHT_CUDA_COMPAT_INFO"
	.align	4
        /*0000*/ 	.byte	0x02, 0x09, 0x01, 0x00, 0x02, 0x02, 0x04, 0x00, 0x02, 0x05, 0x05, 0x00, 0x03, 0x07, 0x01, 0x01
        /*0010*/ 	.byte	0x02, 0x03, 0x01, 0x00, 0x02, 0x06, 0x01, 0x00, 0x04, 0x0b, 0x08, 0x00, 0x00, 0x00, 0x00, 0x00
        /*0020*/ 	.byte	0x00, 0x00, 0x00, 0x00


//--------------------- .nv.info._ZN7cutlass13device_kernelINS_4gemm6kernel13GemmUniversalIN4cute5tupleIJiiiiEEENS1_10collective13CollectiveMmaINS1_34MainloopSm90TmaGmmaWarpSpecializedILi14ENS5_IJNS4_1CILi2EEENSA_ILi1EEESC_EEENS1_32KernelTmaWarpSpecializedPingpongEEENS5_IJNSA_ILi64EEESG_SG_EEENS_10bfloat16_tENS5_IJlSC_lEEESI_SJ_NS4_8TiledMMAINS4_8MMA_AtomIJNS4_4SM904GMMA27MMA_64x64x16_F32BF16BF16_SSILNSN_5MajorE0ELSP_0ELNSN_7ScaleInE1ELSQ_1EEEEEENS4_6LayoutINS5_IJSC_SC_SC_EEENS5_IJNSA_ILi0EEESV_SV_EEEEENS5_IJNS4_10UnderscoreESY_SY_EEEEENS4_13SM90_TMA_LOADENS4_14ComposedLayoutINS4_7SwizzleILi3ELi4ELi3EEENS4_18smem_ptr_flag_bitsILi16EEENST_INS5_IJNSA_ILi8EEESG_EEENS5_IJSG_SC_EEEEEEEvNS4_8identityENS4_23SM90_TMA_LOAD_MULTICASTES1B_vS1C_EENS_8epilogue10collective6detail29Sm90TmaWarpSpecializedAdapterINS1G_15DefaultEpilogueISI_SJ_SJ_NS1F_6thread17LinearCombinationISI_Li1EffLNS1K_9ScaleType4KindE0ELNS_15FloatRoundStyleE2ESI_EENS1_15EpilogueDefaultEEEEEvvEEEEvNT_6ParamsE --------------------------
	.section	.nv.info._ZN7cutlass13device_kernelINS_4gemm6kernel13GemmUniversalIN4cute5tupleIJiiiiEEENS1_10collective13CollectiveMmaINS1_34MainloopSm90TmaGmmaWarpSpecializedILi14ENS5_IJNS4_1CILi2EEENSA_ILi1EEESC_EEENS1_32KernelTmaWarpSpecializedPingpongEEENS5_IJNSA_ILi64EEESG_SG_EEENS_10bfloat16_tENS5_IJlSC_lEEESI_SJ_NS4_8TiledMMAINS4_8MMA_AtomIJNS4_4SM904GMMA27MMA_64x64x16_F32BF16BF16_SSILNSN_5MajorE0ELSP_0ELNSN_7ScaleInE1ELSQ_1EEEEEENS4_6LayoutINS5_IJSC_SC_SC_EEENS5_IJNSA_ILi0EEESV_SV_EEEEENS5_IJNS4_10UnderscoreESY_SY_EEEEENS4_13SM90_TMA_LOADENS4_14ComposedLayoutINS4_7SwizzleILi3ELi4ELi3EEENS4_18smem_ptr_flag_bitsILi16EEENST_INS5_IJNSA_ILi8EEESG_EEENS5_IJSG_SC_EEEEEEEvNS4_8identityENS4_23SM90_TMA_LOAD_MULTICASTES1B_vS1C_EENS_8epilogue10collective6detail29Sm90TmaWarpSpecializedAdapterINS1G_15DefaultEpilogueISI_SJ_SJ_NS1F_6thread17LinearCombinationISI_Li1EffLNS1K_9ScaleType4KindE0ELNS_15FloatRoundStyleE2ESI_EENS1_15EpilogueDefaultEEEEEvvEEEEvNT_6ParamsE,"",@"SHT_CUDA_INFO"
	.sectionflags	@""
	.align	4


	//----- nvinfo : EIATTR_CUDA_API_VERSION
	.align		4
        /*0000*/ 	.byte	0x04, 0x37
        /*0002*/ 	.short	(.L_21 - .L_20)
.L_20:
        /*0004*/ 	.word	0x00000082


	//----- nvinfo : EIATTR_KPARAM_INFO
	.align		4
.L_21:
        /*0008*/ 	.byte	0x04, 0x17
        /*000a*/ 	.short	(.L_23 - .L_22)
.L_22:
        /*000c*/ 	.word	0x00000000
        /*0010*/ 	.short	0x0000
        /*0012*/ 	.short	0x0070
        /*0014*/ 	.byte	0x00, 0xf0, 0x01, 0x10


	//----- nvinfo : EIATTR_SPARSE_MMA_MASK
	.align		4
.L_23:
        /*0018*/ 	.byte	0x03, 0x50
        /*001a*/ 	.short	0x0000


	//----- nvinfo : EIATTR_MAXREG_COUNT
	.align		4
        /*001c*/ 	.byte	0x03, 0x1b
        /*001e*/ 	.short	0x00a8


	//----- nvinfo : EIATTR_NUM_BARRIERS
	.align		4
        /*0020*/ 	.byte	0x02, 0x4c
        /*0022*/ 	.byte	0x01
	.zero		1


	//----- nvinfo : EIATTR_EXTERNS
	.align		4
        /*0024*/ 	.byte	0x04, 0x0f
        /*0026*/ 	.short	(.L_25 - .L_24)


	//   ....[0]....
	.align		4
.L_24:
        /*0028*/ 	.word	index@(__assertfail)


	//----- nvinfo : EIATTR_ANNOTATIONS
	.align		4
.L_25:
        /*002c*/ 	.byte	0x04, 0x55
        /*002e*/ 	.short	(.L_27 - .L_26)


	//   ....[0]....
.L_26:
        /*0030*/ 	.word	0x00000001
        /*0034*/ 	.byte	0x20, 0x0f, 0x00, 0x00, 0x01, 0x00, 0x00, 0x00, 0x50, 0x47, 0x00, 0x00, 0x01, 0x00, 0x00, 0x00
        /*0044*/ 	.byte	0xd0, 0x53, 0x00, 0x00


	//----- nvinfo : EIATTR_MERCURY_ISA_VERSION
	.align		4
.L_27:
        /*0048*/ 	.byte	0x03, 0x5f
        /*004a*/ 	.short	0x0101


	//----- nvinfo : EIATTR_INT_WARP_WIDE_INSTR_OFFSETS
	.align		4
        /*004c*/ 	.byte	0x04, 0x31
        /*004e*/ 	.short	(.L_29 - .L_28)


	//   ....[0]....
.L_28:
        /*0050*/ 	.word	0x000006a0


	//   ....[1]....
        /*0054*/ 	.word	0x000006d0


	//   ....[2]....
        /*0058*/ 	.word	0x00000710


	//   ....[3]....
        /*005c*/ 	.word	0x00000840


	//   ....[4]....
        /*0060*/ 	.word	0x00000850


	//   ....[5]....
        /*0064*/ 	.word	0x00000860


	//   ....[6]....
        /*0068*/ 	.word	0x00000900


	//   ....[7]....
        /*006c*/ 	.word	0x00000940


	//----- nvinfo : EIATTR_COOP_GROUP_MASK_REGIDS
	.align		4
.L_29:
        /*0070*/ 	.byte	0x04, 0x29
        /*0072*/ 	.short	(.L_31 - .L_30)


	//   ....[0]....
.L_30:
        /*0074*/ 	.word	0xffffffff


	//   ....[1]....
        /*0078*/ 	.word	0xffffffff


	//   ....[2]....
        /*007c*/ 	.word	0xffffffff


	//   ....[3]....
        /*0080*/ 	.word	0xffffffff


	//   ....[4]....
        /*0084*/ 	.word	0xffffffff


	//   ....[5]....
        /*0088*/ 	.word	0xffffffff


	//   ....[6]....
        /*008c*/ 	.word	0xffffffff


	//----- nvinfo : EIATTR_COOP_GROUP_INSTR_OFFSETS
	.align		4
.L_31:
        /*0090*/ 	.byte	0x04, 0x28
        /*0092*/ 	.short	(.L_33 - .L_32)


	//   ....[0]....
.L_32:
        /*0094*/ 	.word	0x00000070


	//   ....[1]....
        /*0098*/ 	.word	0x00000080


	//   ....[2]....
        /*009c*/ 	.word	0x00000140


	//   ....[3]....
        /*00a0*/ 	.word	0x00000460


	//   ....[4]....
        /*00a4*/ 	.word	0x000004a0


	//   ....[5]....
        /*00a8*/ 	.word	0x00000880


	//   ....[6]....
        /*00ac*/ 	.word	0x00000ac0


	//----- nvinfo : EIATTR_REG_RECONFIG
	.align		4
.L_33:
        /*00b0*/ 	.byte	0x01, 0x54
	.zero		2


	//----- nvinfo : EIATTR_SYSCALL_OFFSETS
	.align		4
        /*00b4*/ 	.byte	0x04, 0x46
        /*00b6*/ 	.short	(.L_35 - .L_34)


	//   ....[0]....
.L_34:
        /*00b8*/ 	.word	0x000019e0


	//----- nvinfo : EIATTR_MBARRIER_INSTR_OFFSETS
	.align		4
.L_35:
        /*00bc*/ 	.byte	0x04, 0x39
        /*00be*/ 	.short	(.L_37 - .L_36)


	//   ....[0]....
.L_36:
        /*00c0*/ 	.word	0x00000280
        /*00c4*/ 	.word	0x000000ff
        /*00c8*/ 	.word	0x00000000
        /*00cc*/ 	.short	0x0100
        /*00ce*/ 	.byte	0x08
	.zero		1


	//   ....[1]....
        /*00d0*/ 	.word	0x00000290
        /*00d4*/ 	.word	0x000000ff
        /*00d8*/ 	.word	0x00000070
        /*00dc*/ 	.short	0x0100
        /*00de*/ 	.byte	0x08
	.zero		1


	//   ....[2]....
        /*00e0*/ 	.word	0x000002a0
        /*00e4*/ 	.word	0x000000ff
        /*00e8*/ 	.word	0x00000008
        /*00ec*/ 	.short	0x0100
        /*00ee*/ 	.byte	0x08
	.zero		1


	//   ....[3]....
        /*00f0*/ 	.word	0x000002b0
        /*00f4*/ 	.word	0x000000ff
        /*00f8*/ 	.word	0x00000078
        /*00fc*/ 	.short	0x0100
        /*00fe*/ 	.byte	0x08
	.zero		1


	//   ....[4]....
        /*0100*/ 	.word	0x000002c0
        /*0104*/ 	.word	0x000000ff
        /*0108*/ 	.word	0x00000010
        /*010c*/ 	.short	0x0100
        /*010e*/ 	.byte	0x08
	.zero		1


	//   ....[5]....
        /*0110*/ 	.word	0x000002d0
        /*0114*/ 	.word	0x000000ff
        /*0118*/ 	.word	0x00000080
        /*011c*/ 	.short	0x0100
        /*011e*/ 	.byte	0x08
	.zero		1


	//   ....[6]....
        /*0120*/ 	.word	0x000002e0
        /*0124*/ 	.word	0x000000ff
        /*0128*/ 	.word	0x00000018
        /*012c*/ 	.short	0x0100
        /*012e*/ 	.byte	0x08
	.zero		1


	//   ....[7]....
        /*0130*/ 	.word	0x000002f0
        /*0134*/ 	.word	0x000000ff
        /*0138*/ 	.word	0x00000088
        /*013c*/ 	.short	0x0100
        /*013e*/ 	.byte	0x08
	.zero		1


	//   ....[8]....
        /*0140*/ 	.word	0x00000300
        /*0144*/ 	.word	0x000000ff
        /*0148*/ 	.word	0x00000020
        /*014c*/ 	.short	0x0100
        /*014e*/ 	.byte	0x08
	.zero		1


	//   ....[9]....
        /*0150*/ 	.word	0x00000310
        /*0154*/ 	.word	0x000000ff
        /*0158*/ 	.word	0x00000090
        /*015c*/ 	.short	0x0100
        /*015e*/ 	.byte	0x08
	.zero		1


	//   ....[10]....
        /*0160*/ 	.word	0x00000320
        /*0164*/ 	.word	0x000000ff
        /*0168*/ 	.word	0x00000028
        /*016c*/ 	.short	0x0100
        /*016e*/ 	.byte	0x08
	.zero		1


	//   ....[11]....
        /*0170*/ 	.word	0x00000330
        /*0174*/ 	.word	0x000000ff
        /*0178*/ 	.word	0x00000098
        /*017c*/ 	.short	0x0100
        /*017e*/ 	.byte	0x08
	.zero		1


	//   ....[12]....
        /*0180*/ 	.word	0x00000340
        /*0184*/ 	.word	0x000000ff
        /*0188*/ 	.word	0x00000030
        /*018c*/ 	.short	0x0100
        /*018e*/ 	.byte	0x08
	.zero		1


	//   ....[13]....
        /*0190*/ 	.word	0x00000350
        /*0194*/ 	.word	0x000000ff
        /*0198*/ 	.word	0x000000a0
        /*019c*/ 	.short	0x0100
        /*019e*/ 	.byte	0x08
	.zero		1


	//   ....[14]....
        /*01a0*/ 	.word	0x00000360
        /*01a4*/ 	.word	0x000000ff
        /*01a8*/ 	.word	0x00000038
        /*01ac*/ 	.short	0x0100
        /*01ae*/ 	.byte	0x08
	.zero		1


	//   ....[15]....
        /*01b0*/ 	.word	0x00000370
        /*01b4*/ 	.word	0x000000ff
        /*01b8*/ 	.word	0x000000a8
        /*01bc*/ 	.short	0x0100
        /*01be*/ 	.byte	0x08
	.zero		1


	//   ....[16]....
        /*01c0*/ 	.word	0x00000380
        /*01c4*/ 	.word	0x000000ff
        /*01c8*/ 	.word	0x00000040
        /*01cc*/ 	.short	0x0100
        /*01ce*/ 	.byte	0x08
	.zero		1


	//   ....[17]....
        /*01d0*/ 	.word	0x00000390
        /*01d4*/ 	.word	0x000000ff
        /*01d8*/ 	.word	0x000000b0
        /*01dc*/ 	.short	0x0100
        /*01de*/ 	.byte	0x08
	.zero		1


	//   ....[18]....
        /*01e0*/ 	.word	0x000003a0
        /*01e4*/ 	.word	0x000000ff
        /*01e8*/ 	.word	0x00000048
        /*01ec*/ 	.short	0x0100
        /*01ee*/ 	.byte	0x08
	.zero		1


	//   ....[19]....
        /*01f0*/ 	.word	0x000003b0
        /*01f4*/ 	.word	0x000000ff
        /*01f8*/ 	.word	0x000000b8
        /*01fc*/ 	.short	0x0100
        /*01fe*/ 	.byte	0x08
	.zero		1


	//   ....[20]....
        /*0200*/ 	.word	0x000003c0
        /*0204*/ 	.word	0x000000ff
        /*0208*/ 	.word	0x00000050
        /*020c*/ 	.short	0x0100
        /*020e*/ 	.byte	0x08
	.zero		1


	//   ....[21]....
        /*0210*/ 	.word	0x000003d0
        /*0214*/ 	.word	0x000000ff
        /*0218*/ 	.word	0x000000c0
        /*021c*/ 	.short	0x0100
        /*021e*/ 	.byte	0x08
	.zero		1


	//   ....[22]....
        /*0220*/ 	.word	0x000003e0
        /*0224*/ 	.word	0x000000ff
        /*0228*/ 	.word	0x00000058
        /*022c*/ 	.short	0x0100
        /*022e*/ 	.byte	0x08
	.zero		1


	//   ....[23]....
        /*0230*/ 	.word	0x000003f0
        /*0234*/ 	.word	0x000000ff
        /*0238*/ 	.word	0x000000c8
        /*023c*/ 	.short	0x0100
        /*023e*/ 	.byte	0x08
	.zero		1


	//   ....[24]....
        /*0240*/ 	.word	0x00000400
        /*0244*/ 	.word	0x000000ff
        /*0248*/ 	.word	0x00000060
        /*024c*/ 	.short	0x0100
        /*024e*/ 	.byte	0x08
	.zero		1


	//   ....[25]....
        /*0250*/ 	.word	0x00000410
        /*0254*/ 	.word	0x000000ff
        /*0258*/ 	.word	0x000000d0
        /*025c*/ 	.short	0x0100
        /*025e*/ 	.byte	0x08
	.zero		1


	//   ....[26]....
        /*0260*/ 	.word	0x00000420
        /*0264*/ 	.word	0x000000ff
        /*0268*/ 	.word	0x00000068
        /*026c*/ 	.short	0x0100
        /*026e*/ 	.byte	0x08
	.zero		1


	//   ....[27]....
        /*0270*/ 	.word	0x00000430
        /*0274*/ 	.word	0x000000ff
        /*0278*/ 	.word	0x000000d8
        /*027c*/ 	.short	0x0100
        /*027e*/ 	.byte	0x08
	.zero		1


	//   ....[28]....
        /*0280*/ 	.word	0x00000970
        /*0284*/ 	.word	0x000000ff
        /*0288*/ 	.word	0x00000110
        /*028c*/ 	.short	0x0100
        /*028e*/ 	.byte	0x08
	.zero		1


	//   ....[29]....
        /*0290*/ 	.word	0x00000a00
        /*0294*/ 	.word	0x000000ff
        /*0298*/ 	.word	0x00000118
        /*029c*/ 	.short	0x0100
        /*029e*/ 	.byte	0x08
	.zero		1


	//   ....[30]....
        /*02a0*/ 	.word	0x00000a40
        /*02a4*/ 	.word	0x000000ff
        /*02a8*/ 	.word	0x000000f0
        /*02ac*/ 	.short	0x0100
        /*02ae*/ 	.byte	0x09
	.zero		1


	//   ....[31]....
        /*02b0*/ 	.word	0x00000a50
        /*02b4*/ 	.word	0x000000ff
        /*02b8*/ 	.word	0x000000f8
        /*02bc*/ 	.short	0x0100
        /*02be*/ 	.byte	0x09
	.zero		1


	//   ....[32]....
        /*02c0*/ 	.word	0x00000a60
        /*02c4*/ 	.word	0x000000ff
        /*02c8*/ 	.word	0x00000100
        /*02cc*/ 	.short	0x0100
        /*02ce*/ 	.byte	0x09
	.zero		1


	//   ....[33]....
        /*02d0*/ 	.word	0x00000a70
        /*02d4*/ 	.word	0x000000ff
        /*02d8*/ 	.word	0x00000108
        /*02dc*/ 	.short	0x0100
        /*02de*/ 	.byte	0x09
	.zero		1


	//   ....[34]....
        /*02e0*/ 	.word	0x000018c0
        /*02e4*/ 	.word	0x0000003f
        /*02e8*/ 	.word	0x00000000
        /*02ec*/ 	.short	0x010a
        /*02ee*/ 	.byte	0x2a
	.zero		1


	//   ....[35]....
        /*02f0*/ 	.word	0x00001a60
        /*02f4*/ 	.word	0x00000003
        /*02f8*/ 	.word	0x00000000
        /*02fc*/ 	.short	0x010a
        /*02fe*/ 	.byte	0x3f
	.zero		1


	//   ....[36]....
        /*0300*/ 	.word	0x00001aa0
        /*0304*/ 	.word	0x00000003
        /*0308*/ 	.word	0x00000000
        /*030c*/ 	.short	0x010a
        /*030e*/ 	.byte	0x3f
	.zero		1


	//   ....[37]....
        /*0310*/ 	.word	0x00001da0
        /*0314*/ 	.word	0x000000ff
        /*0318*/ 	.word	0x00000000
        /*031c*/ 	.short	0x010a
        /*031e*/ 	.byte	0x04
	.zero		1


	//   ....[38]....
        /*0320*/ 	.word	0x00001de0
        /*0324*/ 	.word	0x000000ff
        /*0328*/ 	.word	0x00000000
        /*032c*/ 	.short	0x010a
        /*032e*/ 	.byte	0x04
	.zero		1


	//   ....[39]....
        /*0330*/ 	.word	0x00002040
        /*0334*/ 	.word	0x00000005
        /*0338*/ 	.word	0x00000000
        /*033c*/ 	.short	0x0101
        /*033e*/ 	.byte	0x3f
	.zero		1


	//   ....[40]....
        /*0340*/ 	.word	0x00002140
        /*0344*/ 	.word	0x00000040
        /*0348*/ 	.word	0x00000000
        /*034c*/ 	.short	0x0101
        /*034e*/ 	.byte	0x2f
	.zero		1


	//   ....[41]....
        /*0350*/ 	.word	0x00002260
        /*0354*/ 	.word	0x00000000
        /*0358*/ 	.word	0x00000000
        /*035c*/ 	.short	0x0101
        /*035e*/ 	.byte	0x3f
	.zero		1


	//   ....[42]....
        /*0360*/ 	.word	0x00002320
        /*0364*/ 	.word	0x0000003f
        /*0368*/ 	.word	0x00000010
        /*036c*/ 	.short	0x010a
        /*036e*/ 	.byte	0x2a
	.zero		1


	//   ....[43]....
        /*0370*/ 	.word	0x00004770
        /*0374*/ 	.word	0x00000042
        /*0378*/ 	.word	0x00000000
        /*037c*/ 	.short	0x0101
        /*037e*/ 	.byte	0x2f
	.zero		1


	//   ....[44]....
        /*0380*/ 	.word	0x00005120
        /*0384*/ 	.word	0x0000000c
        /*0388*/ 	.word	0x00000070
        /*038c*/ 	.short	0x010a
        /*038e*/ 	.byte	0x3f
	.zero		1


	//   ....[45]....
        /*0390*/ 	.word	0x000054f0
        /*0394*/ 	.word	0x00000004
        /*0398*/ 	.word	0x00000118
        /*039c*/ 	.short	0x0101
        /*039e*/ 	.byte	0x3f
	.zero		1


	//   ....[46]....
        /*03a0*/ 	.word	0x00005c80
        /*03a4*/ 	.word	0x00000007
        /*03a8*/ 	.word	0x00000000
        /*03ac*/ 	.short	0x010a
        /*03ae*/ 	.byte	0x3f
	.zero		1


	//   ....[47]....
        /*03b0*/ 	.word	0x00005d00
        /*03b4*/ 	.word	0x00000009
        /*03b8*/ 	.word	0x00000000
        /*03bc*/ 	.short	0x010a
        /*03be*/ 	.byte	0x3f
	.zero		1


	//   ....[48]....
        /*03c0*/ 	.word	0x00005d90
        /*03c4*/ 	.word	0x00000006
        /*03c8*/ 	.word	0x00000000
        /*03cc*/ 	.short	0x010a
        /*03ce*/ 	.byte	0x3f
	.zero		1


	//   ....[49]....
        /*03d0*/ 	.word	0x00005e20
        /*03d4*/ 	.word	0x00000009
        /*03d8*/ 	.word	0x00000000
        /*03dc*/ 	.short	0x010a
        /*03de*/ 	.byte	0x3f
	.zero		1


	//   ....[50]....
        /*03e0*/ 	.word	0x00005eb0
        /*03e4*/ 	.word	0x00000006
        /*03e8*/ 	.word	0x00000000
        /*03ec*/ 	.short	0x010a
        /*03ee*/ 	.byte	0x3f
	.zero		1


	//   ....[51]....
        /*03f0*/ 	.word	0x00005f40
        /*03f4*/ 	.word	0x00000009
        /*03f8*/ 	.word	0x00000000
        /*03fc*/ 	.short	0x010a
        /*03fe*/ 	.byte	0x3f
	.zero		1


	//   ....[52]....
        /*0400*/ 	.word	0x00005fd0
        /*0404*/ 	.word	0x00000006
        /*0408*/ 	.word	0x00000000
        /*040c*/ 	.short	0x010a
        /*040e*/ 	.byte	0x3f
	.zero		1


	//   ....[53]....
        /*0410*/ 	.word	0x00006060
        /*0414*/ 	.word	0x00000009
        /*0418*/ 	.word	0x00000000
        /*041c*/ 	.short	0x010a
        /*041e*/ 	.byte	0x3f
	.zero		1


	//   ....[54]....
        /*0420*/ 	.word	0x000060f0
        /*0424*/ 	.word	0x00000006
        /*0428*/ 	.word	0x00000000
        /*042c*/ 	.short	0x010a
        /*042e*/ 	.byte	0x3f
	.zero		1


	//   ....[55]....
        /*0430*/ 	.word	0x00006180
        /*0434*/ 	.word	0x00000009
        /*0438*/ 	.word	0x00000000
        /*043c*/ 	.short	0x010a
        /*043e*/ 	.byte	0x3f
	.zero		1


	//   ....[56]....
        /*0440*/ 	.word	0x00006210
        /*0444*/ 	.word	0x00000006
        /*0448*/ 	.word	0x00000000
        /*044c*/ 	.short	0x010a
        /*044e*/ 	.byte	0x3f
	.zero		1


	//   ....[57]....
        /*0450*/ 	.word	0x000062a0
        /*0454*/ 	.word	0x00000009
        /*0458*/ 	.word	0x00000000
        /*045c*/ 	.short	0x010a
        /*045e*/ 	.byte	0x3f
	.zero		1


	//   ....[58]....
        /*0460*/ 	.word	0x00006330
        /*0464*/ 	.word	0x00000006
        /*0468*/ 	.word	0x00000000
        /*046c*/ 	.short	0x010a
        /*046e*/ 	.byte	0x3f
	.zero		1


	//   ....[59]....
        /*0470*/ 	.word	0x000063c0
        /*0474*/ 	.word	0x00000003
        /*0478*/ 	.word	0x00000000
        /*047c*/ 	.short	0x010a
        /*047e*/ 	.byte	0x3f
	.zero		1


	//   ....[60]....
        /*0480*/ 	.word	0x00006420
        /*0484*/ 	.word	0x00000041
        /*0488*/ 	.word	0x00000000
        /*048c*/ 	.short	0x010a
        /*048e*/ 	.byte	0x3f
	.zero		1


	//   ....[61]....
        /*0490*/ 	.word	0x00006470
        /*0494*/ 	.word	0x00000003
        /*0498*/ 	.word	0x00000000
        /*049c*/ 	.short	0x010a
        /*049e*/ 	.byte	0x3f
	.zero		1


	//   ....[62]....
        /*04a0*/ 	.word	0x000064d0
        /*04a4*/ 	.word	0x00000005
        /*04a8*/ 	.word	0x00000000
        /*04ac*/ 	.short	0x010a
        /*04ae*/ 	.byte	0x3f
	.zero		1


	//   ....[63]....
        /*04b0*/ 	.word	0x00006520
        /*04b4*/ 	.word	0x00000041
        /*04b8*/ 	.word	0x00000010
        /*04bc*/ 	.short	0x010a
        /*04be*/ 	.byte	0x3f
	.zero		1


	//   ....[64]....
        /*04c0*/ 	.word	0x000065f0
        /*04c4*/ 	.word	0x0000000c
        /*04c8*/ 	.word	0x00000070
        /*04cc*/ 	.short	0x010a
        /*04ce*/ 	.byte	0x3f
	.zero		1


	//   ....[65]....
        /*04d0*/ 	.word	0x000066c0
        /*04d4*/ 	.word	0x00000007
        /*04d8*/ 	.word	0x00000000
        /*04dc*/ 	.short	0x010a
        /*04de*/ 	.byte	0x3f
	.zero		1


	//   ....[66]....
        /*04e0*/ 	.word	0x00006710
        /*04e4*/ 	.word	0x00000009
        /*04e8*/ 	.word	0x00000000
        /*04ec*/ 	.short	0x010a
        /*04ee*/ 	.byte	0x3f
	.zero		1


	//   ....[67]....
        /*04f0*/ 	.word	0x00006760
        /*04f4*/ 	.word	0x00000006
        /*04f8*/ 	.word	0x00000000
        /*04fc*/ 	.short	0x010a
        /*04fe*/ 	.byte	0x3f
	.zero		1


	//   ....[68]....
        /*0500*/ 	.word	0x000067b0
        /*0504*/ 	.word	0x00000009
        /*0508*/ 	.word	0x00000000
        /*050c*/ 	.short	0x010a
        /*050e*/ 	.byte	0x3f
	.zero		1


	//   ....[69]....
        /*0510*/ 	.word	0x00006800
        /*0514*/ 	.word	0x00000006
        /*0518*/ 	.word	0x00000000
        /*051c*/ 	.short	0x010a
        /*051e*/ 	.byte	0x3f
	.zero		1


	//   ....[70]....
        /*0520*/ 	.word	0x00006850
        /*0524*/ 	.word	0x00000009
        /*0528*/ 	.word	0x00000000
        /*052c*/ 	.short	0x010a
        /*052e*/ 	.byte	0x3f
	.zero		1


	//   ....[71]....
        /*0530*/ 	.word	0x000068a0
        /*0534*/ 	.word	0x00000006
        /*0538*/ 	.word	0x00000000
        /*053c*/ 	.short	0x010a
        /*053e*/ 	.byte	0x3f
	.zero		1


	//   ....[72]....
        /*0540*/ 	.word	0x000068f0
        /*0544*/ 	.word	0x00000009
        /*0548*/ 	.word	0x00000000
        /*054c*/ 	.short	0x010a
        /*054e*/ 	.byte	0x3f
	.zero		1


	//   ....[73]....
        /*0550*/ 	.word	0x00006940
        /*0554*/ 	.word	0x00000006
        /*0558*/ 	.word	0x00000000
        /*055c*/ 	.short	0x010a
        /*055e*/ 	.byte	0x3f
	.zero		1


	//   ....[74]....
        /*0560*/ 	.word	0x00006990
        /*0564*/ 	.word	0x00000009
        /*0568*/ 	.word	0x00000000
        /*056c*/ 	.short	0x010a
        /*056e*/ 	.byte	0x3f
	.zero		1


	//   ....[75]....
        /*0570*/ 	.word	0x000069e0
        /*0574*/ 	.word	0x00000006
        /*0578*/ 	.word	0x00000000
        /*057c*/ 	.short	0x010a
        /*057e*/ 	.byte	0x3f
	.zero		1


	//   ....[76]....
        /*0580*/ 	.word	0x00006a30
        /*0584*/ 	.word	0x00000009
        /*0588*/ 	.word	0x00000000
        /*058c*/ 	.short	0x010a
        /*058e*/ 	.byte	0x3f
	.zero		1


	//   ....[77]....
        /*0590*/ 	.word	0x00006a80
        /*0594*/ 	.word	0x00000006
        /*0598*/ 	.word	0x00000000
        /*059c*/ 	.short	0x010a
        /*059e*/ 	.byte	0x3f
	.zero		1


	//----- nvinfo : EIATTR_NUM_MBARRIERS
	.align		4
.L_37:
        /*05a0*/ 	.byte	0x03, 0x38
        /*05a2*/ 	.short	0x0022


	//----- nvinfo : EIATTR_EXIT_INSTR_OFFSETS
	.align		4
        /*05a4*/ 	.byte	0x04, 0x1c
        /*05a6*/ 	.short	(.L_39 - .L_38)


	//   ....[0]....
.L_38:
        /*05a8*/ 	.word	0x00001570


	//   ....[1]....
        /*05ac*/ 	.word	0x000015d0


	//   ....[2]....
        /*05b0*/ 	.word	0x00004e00


	//   ....[3]....
        /*05b4*/ 	.word	0x00004e30


	//   ....[4]....
        /*05b8*/ 	.word	0x00006410


	//----- nvinfo : EIATTR_MAX_THREADS
	.align		4
.L_39:
        /*05bc*/ 	.byte	0x04, 0x05
        /*05be*/ 	.short	(.L_41 - .L_40)
.L_40:
        /*05c0*/ 	.word	0x00000180
        /*05c4*/ 	.word	0x00000001
        /*05c8*/ 	.word	0x00000001


	//----- nvinfo : EIATTR_CRS_STACK_SIZE
	.align		4
.L_41:
        /*05cc*/ 	.byte	0x04, 0x1e
        /*05ce*/ 	.short	(.L_43 - .L_42)
.L_42:
        /*05d0*/ 	.word	0x00000000


	//----- nvinfo : EIATTR_CBANK_PARAM_SIZE
	.align		4
.L_43:
        /*05d4*/ 	.byte	0x03, 0x19
        /*05d6*/ 	.short	0x0470


	//----- nvinfo : EIATTR_PARAM_CBANK
	.align		4
        /*05d8*/ 	.byte	0x04, 0x0a
        /*05da*/ 	.short	(.L_45 - .L_44)
	.align		4
.L_44:
        /*05dc*/ 	.word	index@(.nv.constant0._ZN7cutlass13device_kernelINS_4gemm6kernel13GemmUniversalIN4cute5tupleIJiiiiEEENS1_10collective13CollectiveMmaINS1_34MainloopSm90TmaGmmaWarpSpecializedILi14ENS5_IJNS4_1CILi2EEENSA_ILi1EEESC_EEENS1_32KernelTmaWarpSpecializedPingpongEEENS5_IJNSA_ILi64EEESG_SG_EEENS_10bfloat16_tENS5_IJlSC_lEEESI_SJ_NS4_8TiledMMAINS4_8MMA_AtomIJNS4_4SM904GMMA27MMA_64x64x16_F32BF16BF16_SSILNSN_5MajorE0ELSP_0ELNSN_7ScaleInE1ELSQ_1EEEEEENS4_6LayoutINS5_IJSC_SC_SC_EEENS5_IJNSA_ILi0EEESV_SV_EEEEENS5_IJNS4_10UnderscoreESY_SY_EEEEENS4_13SM90_TMA_LOADENS4_14ComposedLayoutINS4_7SwizzleILi3ELi4ELi3EEENS4_18smem_ptr_flag_bitsILi16EEENST_INS5_IJNSA_ILi8EEESG_EEENS5_IJSG_SC_EEEEEEEvNS4_8identityENS4_23SM90_TMA_LOAD_MULTICASTES1B_vS1C_EENS_8epilogue10collective6detail29Sm90TmaWarpSpecializedAdapterINS1G_15DefaultEpilogueISI_SJ_SJ_NS1F_6thread17LinearCombinationISI_Li1EffLNS1K_9ScaleType4KindE0ELNS_15FloatRoundStyleE2ESI_EENS1_15EpilogueDefaultEEEEEvvEEEEvNT_6ParamsE)
        /*05e0*/ 	.short	0x0210
        /*05e2*/ 	.short	0x0470


	//----- nvinfo : EIATTR_SW_WAR
	.align		4
.L_45:
        /*05e4*/ 	.byte	0x04, 0x36
        /*05e6*/ 	.short	(.L_47 - .L_46)
.L_46:
        /*05e8*/ 	.word	0x00000008
.L_47:


//--------------------- .nv.callgraph             --------------------------
	.section	.nv.callgraph,"",@"SHT_CUDA_CALLGRAPH"
	.align	4
	.sectionentsize	8
	.align		4
        /*0000*/ 	.word	0x00000000
	.align		4
        /*0004*/ 	.word	0xffffffff
	.align		4
        /*0008*/ 	.word	index@(_ZN7cutlass13device_kernelINS_4gemm6kernel13GemmUniversalIN4cute5tupleIJiiiiEEENS1_10collective13CollectiveMmaINS1_34MainloopSm90TmaGmmaWarpSpecializedILi14ENS5_IJNS4_1CILi2EEENSA_ILi1EEESC_EEENS1_32KernelTmaWarpSpecializedPingpongEEENS5_IJNSA_ILi64EEESG_SG_EEENS_10bfloat16_tENS5_IJlSC_lEEESI_SJ_NS4_8TiledMMAINS4_8MMA_AtomIJNS4_4SM904GMMA27MMA_64x64x16_F32BF16BF16_SSILNSN_5MajorE0ELSP_0ELNSN_7ScaleInE1ELSQ_1EEEEEENS4_6LayoutINS5_IJSC_SC_SC_EEENS5_IJNSA_ILi0EEESV_SV_EEEEENS5_IJNS4_10UnderscoreESY_SY_EEEEENS4_13SM90_TMA_LOADENS4_14ComposedLayoutINS4_7SwizzleILi3ELi4ELi3EEENS4_18smem_ptr_flag_bitsILi16EEENST_INS5_IJNSA_ILi8EEESG_EEENS5_IJSG_SC_EEEEEEEvNS4_8identityENS4_23SM90_TMA_LOAD_MULTICASTES1B_vS1C_EENS_8epilogue10collective6detail29Sm90TmaWarpSpecializedAdapterINS1G_15DefaultEpilogueISI_SJ_SJ_NS1F_6thread17LinearCombinationISI_Li1EffLNS1K_9ScaleType4KindE0ELNS_15FloatRoundStyleE2ESI_EENS1_15EpilogueDefaultEEEEEvvEEEEvNT_6ParamsE)
	.align		4
        /*000c*/ 	.word	index@(__assertfail)
	.align		4
        /*0010*/ 	.word	0x00000000
	.align		4
        /*0014*/ 	.word	0xfffffffe
	.align		4
        /*0018*/ 	.word	0x00000000
	.align		4
        /*001c*/ 	.word	0xfffffffd
	.align		4
        /*0020*/ 	.word	0x00000000
	.align		4
        /*0024*/ 	.word	0xfffffffc


//--------------------- .nv.constant4             --------------------------
	.section	.nv.constant4,"a",@progbits
	.align	8
	.align		8
.nv.constant4:
        /*0000*/ 	.dword	__assertfail
	.align		8
        /*0008*/ 	.dword	__unnamed_1
	.align		8
        /*0010*/ 	.dword	_ZN40_INTERNAL_07cbcdd6_4_k_cu_4775e91d_294964cuda3std3__45__cpo5beginE
	.align		8
        /*0018*/ 	.dword	_ZN40_INTERNAL_07cbcdd6_4_k_cu_4775e91d_294964cuda3std3__45__cpo3endE
	.align		8
        /*0020*/ 	.dword	_ZN40_INTERNAL_07cbcdd6_4_k_cu_4775e91d_294964cuda3std3__45__cpo6cbeginE
	.align		8
        /*0028*/ 	.dword	_ZN40_INTERNAL_07cbcdd6_4_k_cu_4775e91d_294964cuda3std3__45__cpo4cendE
	.align		8
        /*0030*/ 	.dword	_ZN40_INTERNAL_07cbcdd6_4_k_cu_4775e91d_294964cuda3std3__442_GLOBAL__N__07cbcdd6_4_k_cu_4775e91d_294966ignoreE
	.align		8
        /*0038*/ 	.dword	_ZN40_INTERNAL_07cbcdd6_4_k_cu_4775e91d_294964cuda3std3__419piecewise_constructE
	.align		8
        /*0040*/ 	.dword	_ZN40_INTERNAL_07cbcdd6_4_k_cu_4775e91d_294964cuda3std3__48in_placeE
	.align		8
        /*0048*/ 	.dword	_ZN40_INTERNAL_07cbcdd6_4_k_cu_4775e91d_294964cuda3std6ranges3__45__cpo4swapE
	.align		8
        /*0050*/ 	.dword	_ZN40_INTERNAL_07cbcdd6_4_k_cu_4775e91d_294964cuda3std6ranges3__45__cpo9iter_moveE
	.align		8
        /*0058*/ 	.dword	_ZN40_INTERNAL_07cbcdd6_4_k_cu_4775e91d_294964cute7productE
	.align		8
        /*0060*/ 	.dword	_ZN40_INTERNAL_07cbcdd6_4_k_cu_4775e91d_294964cute1_E
	.align		8
        /*0068*/ 	.dword	$str$22
	.align		8
        /*0070*/ 	.dword	$str$23


//--------------------- .text._ZN7cutlass13device_kernelINS_4gemm6kernel13GemmUniversalIN4cute5tupleIJiiiiEEENS1_10collective13CollectiveMmaINS1_34MainloopSm90TmaGmmaWarpSpecializedILi14ENS5_IJNS4_1CILi2EEENSA_ILi1EEESC_EEENS1_32KernelTmaWarpSpecializedPingpongEEENS5_IJNSA_ILi64EEESG_SG_EEENS_10bfloat16_tENS5_IJlSC_lEEESI_SJ_NS4_8TiledMMAINS4_8MMA_AtomIJNS4_4SM904GMMA27MMA_64x64x16_F32BF16BF16_SSILNSN_5MajorE0ELSP_0ELNSN_7ScaleInE1ELSQ_1EEEEEENS4_6LayoutINS5_IJSC_SC_SC_EEENS5_IJNSA_ILi0EEESV_SV_EEEEENS5_IJNS4_10UnderscoreESY_SY_EEEEENS4_13SM90_TMA_LOADENS4_14ComposedLayoutINS4_7SwizzleILi3ELi4ELi3EEENS4_18smem_ptr_flag_bitsILi16EEENST_INS5_IJNSA_ILi8EEESG_EEENS5_IJSG_SC_EEEEEEEvNS4_8identityENS4_23SM90_TMA_LOAD_MULTICASTES1B_vS1C_EENS_8epilogue10collective6detail29Sm90TmaWarpSpecializedAdapterINS1G_15DefaultEpilogueISI_SJ_SJ_NS1F_6thread17LinearCombinationISI_Li1EffLNS1K_9ScaleType4KindE0ELNS_15FloatRoundStyleE2ESI_EENS1_15EpilogueDefaultEEEEEvvEEEEvNT_6ParamsE --------------------------
	.section	.text._ZN7cutlass13device_kernelINS_4gemm6kernel13GemmUniversalIN4cute5tupleIJiiiiEEENS1_10collective13CollectiveMmaINS1_34MainloopSm90TmaGmmaWarpSpecializedILi14ENS5_IJNS4_1CILi2EEENSA_ILi1EEESC_EEENS1_32KernelTmaWarpSpecializedPingpongEEENS5_IJNSA_ILi64EEESG_SG_EEENS_10bfloat16_tENS5_IJlSC_lEEESI_SJ_NS4_8TiledMMAINS4_8MMA_AtomIJNS4_4SM904GMMA27MMA_64x64x16_F32BF16BF16_SSILNSN_5MajorE0ELSP_0ELNSN_7ScaleInE1ELSQ_1EEEEEENS4_6LayoutINS5_IJSC_SC_SC_EEENS5_IJNSA_ILi0EEESV_SV_EEEEENS5_IJNS4_10UnderscoreESY_SY_EEEEENS4_13SM90_TMA_LOADENS4_14ComposedLayoutINS4_7SwizzleILi3ELi4ELi3EEENS4_18smem_ptr_flag_bitsILi16EEENST_INS5_IJNSA_ILi8EEESG_EEENS5_IJSG_SC_EEEEEEEvNS4_8identityENS4_23SM90_TMA_LOAD_MULTICASTES1B_vS1C_EENS_8epilogue10collective6detail29Sm90TmaWarpSpecializedAdapterINS1G_15DefaultEpilogueISI_SJ_SJ_NS1F_6thread17LinearCombinationISI_Li1EffLNS1K_9ScaleType4KindE0ELNS_15FloatRoundStyleE2ESI_EENS1_15EpilogueDefaultEEEEEvvEEEEvNT_6ParamsE,"ax",@progbits
	.align	128
.text._ZN7cutlass13device_kernelINS_4gemm6kernel13GemmUniversalIN4cute5tupleIJiiiiEEENS1_10collective13CollectiveMmaINS1_34MainloopSm90TmaGmmaWarpSpecializedILi14ENS5_IJNS4_1CILi2EEENSA_ILi1EEESC_EEENS1_32KernelTmaWarpSpecializedPingpongEEENS5_IJNSA_ILi64EEESG_SG_EEENS_10bfloat16_tENS5_IJlSC_lEEESI_SJ_NS4_8TiledMMAINS4_8MMA_AtomIJNS4_4SM904GMMA27MMA_64x64x16_F32BF16BF16_SSILNSN_5MajorE0ELSP_0ELNSN_7ScaleInE1ELSQ_1EEEEEENS4_6LayoutINS5_IJSC_SC_SC_EEENS5_IJNSA_ILi0EEESV_SV_EEEEENS5_IJNS4_10UnderscoreESY_SY_EEEEENS4_13SM90_TMA_LOADENS4_14ComposedLayoutINS4_7SwizzleILi3ELi4ELi3EEENS4_18smem_ptr_flag_bitsILi16EEENST_INS5_IJNSA_ILi8EEESG_EEENS5_IJSG_SC_EEEEEEEvNS4_8identityENS4_23SM90_TMA_LOAD_MULTICASTES1B_vS1C_EENS_8epilogue10collective6detail29Sm90TmaWarpSpecializedAdapterINS1G_15DefaultEpilogueISI_SJ_SJ_NS1F_6thread17LinearCombinationISI_Li1EffLNS1K_9ScaleType4KindE0ELNS_15FloatRoundStyleE2ESI_EENS1_15EpilogueDefaultEEEEEvvEEEEvNT_6ParamsE:
        .type           _ZN7cutlass13device_kernelINS_4gemm6kernel13GemmUniversalIN4cute5tupleIJiiiiEEENS1_10collective13CollectiveMmaINS1_34MainloopSm90TmaGmmaWarpSpecializedILi14ENS5_IJNS4_1CILi2EEENSA_ILi1EEESC_EEENS1_32KernelTmaWarpSpecializedPingpongEEENS5_IJNSA_ILi64EEESG_SG_EEENS_10bfloat16_tENS5_IJlSC_lEEESI_SJ_NS4_8TiledMMAINS4_8MMA_AtomIJNS4_4SM904GMMA27MMA_64x64x16_F32BF16BF16_SSILNSN_5MajorE0ELSP_0ELNSN_7ScaleInE1ELSQ_1EEEEEENS4_6LayoutINS5_IJSC_SC_SC_EEENS5_IJNSA_ILi0EEESV_SV_EEEEENS5_IJNS4_10UnderscoreESY_SY_EEEEENS4_13SM90_TMA_LOADENS4_14ComposedLayoutINS4_7SwizzleILi3ELi4ELi3EEENS4_18smem_ptr_flag_bitsILi16EEENST_INS5_IJNSA_ILi8EEESG_EEENS5_IJSG_SC_EEEEEEEvNS4_8identityENS4_23SM90_TMA_LOAD_MULTICASTES1B_vS1C_EENS_8epilogue10collective6detail29Sm90TmaWarpSpecializedAdapterINS1G_15DefaultEpilogueISI_SJ_SJ_NS1F_6thread17LinearCombinationISI_Li1EffLNS1K_9ScaleType4KindE0ELNS_15FloatRoundStyleE2ESI_EENS1_15EpilogueDefaultEEEEEvvEEEEvNT_6ParamsE,@function
        .size           _ZN7cutlass13device_kernelINS_4gemm6kernel13GemmUniversalIN4cute5tupleIJiiiiEEENS1_10collective13CollectiveMmaINS1_34MainloopSm90TmaGmmaWarpSpecializedILi14ENS5_IJNS4_1CILi2EEENSA_ILi1EEESC_EEENS1_32KernelTmaWarpSpecializedPingpongEEENS5_IJNSA_ILi64EEESG_SG_EEENS_10bfloat16_tENS5_IJlSC_lEEESI_SJ_NS4_8TiledMMAINS4_8MMA_AtomIJNS4_4SM904GMMA27MMA_64x64x16_F32BF16BF16_SSILNSN_5MajorE0ELSP_0ELNSN_7ScaleInE1ELSQ_1EEEEEENS4_6LayoutINS5_IJSC_SC_SC_EEENS5_IJNSA_ILi0EEESV_SV_EEEEENS5_IJNS4_10UnderscoreESY_SY_EEEEENS4_13SM90_TMA_LOADENS4_14ComposedLayoutINS4_7SwizzleILi3ELi4ELi3EEENS4_18smem_ptr_flag_bitsILi16EEENST_INS5_IJNSA_ILi8EEESG_EEENS5_IJSG_SC_EEEEEEEvNS4_8identityENS4_23SM90_TMA_LOAD_MULTICASTES1B_vS1C_EENS_8epilogue10collective6detail29Sm90TmaWarpSpecializedAdapterINS1G_15DefaultEpilogueISI_SJ_SJ_NS1F_6thread17LinearCombinationISI_Li1EffLNS1K_9ScaleType4KindE0ELNS_15FloatRoundStyleE2ESI_EENS1_15EpilogueDefaultEEEEEvvEEEEvNT_6ParamsE,(.L_x_160 - _ZN7cutlass13device_kernelINS_4gemm6kernel13GemmUniversalIN4cute5tupleIJiiiiEEENS1_10collective13CollectiveMmaINS1_34MainloopSm90TmaGmmaWarpSpecializedILi14ENS5_IJNS4_1CILi2EEENSA_ILi1EEESC_EEENS1_32KernelTmaWarpSpecializedPingpongEEENS5_IJNSA_ILi64EEESG_SG_EEENS_10bfloat16_tENS5_IJlSC_lEEESI_SJ_NS4_8TiledMMAINS4_8MMA_AtomIJNS4_4SM904GMMA27MMA_64x64x16_F32BF16BF16_SSILNSN_5MajorE0ELSP_0ELNSN_7ScaleInE1ELSQ_1EEEEEENS4_6LayoutINS5_IJSC_SC_SC_EEENS5_IJNSA_ILi0EEESV_SV_EEEEENS5_IJNS4_10UnderscoreESY_SY_EEEEENS4_13SM90_TMA_LOADENS4_14ComposedLayoutINS4_7SwizzleILi3ELi4ELi3EEENS4_18smem_ptr_flag_bitsILi16EEENST_INS5_IJNSA_ILi8EEESG_EEENS5_IJSG_SC_EEEEEEEvNS4_8identityENS4_23SM90_TMA_LOAD_MULTICASTES1B_vS1C_EENS_8epilogue10collective6detail29Sm90TmaWarpSpecializedAdapterINS1G_15DefaultEpilogueISI_SJ_SJ_NS1F_6thread17LinearCombinationISI_Li1EffLNS1K_9ScaleType4KindE0ELNS_15FloatRoundStyleE2ESI_EENS1_15EpilogueDefaultEEEEEvvEEEEvNT_6ParamsE)
        .other          _ZN7cutlass13device_kernelINS_4gemm6kernel13GemmUniversalIN4cute5tupleIJiiiiEEENS1_10collective13CollectiveMmaINS1_34MainloopSm90TmaGmmaWarpSpecializedILi14ENS5_IJNS4_1CILi2EEENSA_ILi1EEESC_EEENS1_32KernelTmaWarpSpecializedPingpongEEENS5_IJNSA_ILi64EEESG_SG_EEENS_10bfloat16_tENS5_IJlSC_lEEESI_SJ_NS4_8TiledMMAINS4_8MMA_AtomIJNS4_4SM904GMMA27MMA_64x64x16_F32BF16BF16_SSILNSN_5MajorE0ELSP_0ELNSN_7ScaleInE1ELSQ_1EEEEEENS4_6LayoutINS5_IJSC_SC_SC_EEENS5_IJNSA_ILi0EEESV_SV_EEEEENS5_IJNS4_10UnderscoreESY_SY_EEEEENS4_13SM90_TMA_LOADENS4_14ComposedLayoutINS4_7SwizzleILi3ELi4ELi3EEENS4_18smem_ptr_flag_bitsILi16EEENST_INS5_IJNSA_ILi8EEESG_EEENS5_IJSG_SC_EEEEEEEvNS4_8identityENS4_23SM90_TMA_LOAD_MULTICASTES1B_vS1C_EENS_8epilogue10collective6detail29Sm90TmaWarpSpecializedAdapterINS1G_15DefaultEpilogueISI_SJ_SJ_NS1F_6thread17LinearCombinationISI_Li1EffLNS1K_9ScaleType4KindE0ELNS_15FloatRoundStyleE2ESI_EENS1_15EpilogueDefaultEEEEEvvEEEEvNT_6ParamsE,@"STO_CUDA_ENTRY STV_DEFAULT"
_ZN7cutlass13device_kernelINS_4gemm6kernel13GemmUniversalIN4cute5tupleIJiiiiEEENS1_10collective13CollectiveMmaINS1_34MainloopSm90TmaGmmaWarpSpecializedILi14ENS5_IJNS4_1CILi2EEENSA_ILi1EEESC_EEENS1_32KernelTmaWarpSpecializedPingpongEEENS5_IJNSA_ILi64EEESG_SG_EEENS_10bfloat16_tENS5_IJlSC_lEEESI_SJ_NS4_8TiledMMAINS4_8MMA_AtomIJNS4_4SM904GMMA27MMA_64x64x16_F32BF16BF16_SSILNSN_5MajorE0ELSP_0ELNSN_7ScaleInE1ELSQ_1EEEEEENS4_6LayoutINS5_IJSC_SC_SC_EEENS5_IJNSA_ILi0EEESV_SV_EEEEENS5_IJNS4_10UnderscoreESY_SY_EEEEENS4_13SM90_TMA_LOADENS4_14ComposedLayoutINS4_7SwizzleILi3ELi4ELi3EEENS4_18smem_ptr_flag_bitsILi16EEENST_INS5_IJNSA_ILi8EEESG_EEENS5_IJSG_SC_EEEEEEEvNS4_8identityENS4_23SM90_TMA_LOAD_MULTICASTES1B_vS1C_EENS_8epilogue10collective6detail29Sm90TmaWarpSpecializedAdapterINS1G_15DefaultEpilogueISI_SJ_SJ_NS1F_6thread17LinearCombinationISI_Li1EffLNS1K_9ScaleType4KindE0ELNS_15FloatRoundStyleE2ESI_EENS1_15EpilogueDefaultEEEEEvvEEEEvNT_6ParamsE:
[----:B------:R-:W0:Y:S02]  /*0000*/  LDC R1, c[0x0][0x28] ;  /* 0x00000a00ff017b82 */ /* 0x000e240000000800 */
[----:B0-----:R-:W-:Y:S01]  /*0010*/  VIADD R1, R1, 0xfffffff8 ;  /* 0xfffffff801017836 */ /* 0x001fe20000000000 */
[----:B------:R-:W0:Y:S01]  /*0020*/  S2R R4, SR_TID.X ;  /* 0x0000000000047919 */ /* 0x000e220000002100 */
[----:B------:R-:W-:Y:S01]  /*0030*/  ELECT P0, URZ, PT ;  /* 0x00000000003f782f */ /* 0x000fe20003800000 */
[----:B------:R-:W-:Y:S01]  /*0040*/  BSSY B0, `(.L_x_0) ;  /* 0x000000f000007945 */ /* 0x000fe20003800000 */
[--C-:B0-----:R-:W-:Y:S02]  /*0050*/  SHF.R.U32.HI R2, RZ, 0x5, R4.reuse ;  /* 0x00000005ff027819 */ /* 0x101fe40000011604 */
[----:B------:R-:W-:-:S03]  /*0060*/  SHF.R.U32.HI R7, RZ, 0x7, R4 ;  /* 0x00000007ff077819 */ /* 0x000fc60000011604 */
[----:B------:R-:W0:Y:S04]  /*0070*/  SHFL.IDX PT, R5, R2, RZ, 0x1f ;  /* 0x00001fff02057589 */ /* 0x000e2800000e0000 */
[----:B------:R1:W2:Y:S01]  /*0080*/  SHFL.IDX PT, R10, R7, RZ, 0x1f ;  /* 0x00001fff070a7589 */ /* 0x0002a200000e0000 */
[----:B0-----:R-:W-:-:S13]  /*0090*/  ISETP.NE.OR P0, PT, R5, RZ, !P0 ;  /* 0x000000ff0500720c */ /* 0x001fda0004705670 */
[----:B-12---:R-:W-:Y:S05]  /*00a0*/  @P0 BRA `(.L_x_1) ;  /* 0x0000000000200947 */ /* 0x006fea0003800000 */
[----:B------:R-:W-:Y:S02]  /*00b0*/  ULDC.64 UR4, c[0x0][0x198] ;  /* 0x0000660000047ab9 */ /* 0x000fe40000000a00 */
[----:B------:R-:W-:Y:S02]  /*00c0*/  UIADD3 UR6, UP0, UR4, 0xf0, URZ ;  /* 0x000000f004067890 */ /* 0x000fe4000ff1e03f */
[----:B------:R-:W-:Y:S02]  /*00d0*/  UIADD3 UR4, UP1, UR4, 0x1f0, URZ ;  /* 0x000001f004047890 */ /* 0x000fe4000ff3e03f */
[----:B------:R-:W-:Y:S02]  /*00e0*/  UIADD3.X UR7, URZ, UR5, URZ, UP0, !UPT ;  /* 0x000000053f077290 */ /* 0x000fe400087fe43f */
[----:B------:R-:W-:-:S07]  /*00f0*/  UIADD3.X UR5, URZ, UR5, URZ, UP1, !UPT ;  /* 0x000000053f057290 */ /* 0x000fce0008ffe43f */
[----:B------:R0:W-:Y:S02]  /*0100*/  UTMACCTL.PF [UR6] ;  /* 0x00000000060079b9 */ /* 0x0001e40008040000 */
[----:B------:R0:W-:Y:S02]  /*0110*/  UTMACCTL.PF [UR4] ;  /* 0x00000000040079b9 */ /* 0x0001e40008040000 */
[----:B0-----:R-:W-:Y:S01]  /*0120*/  NOP ;  /* 0x0000000000007918 */ /* 0x001fe20000000000 */
.L_x_1:
[----:B------:R-:W-:Y:S05]  /*0130*/  BSYNC B0 ;  /* 0x0000000000007941 */ /* 0x000fea0003800000 */
.L_x_0:
[----:B------:R-:W0:Y:S01]  /*0140*/  SHFL.IDX PT, R8, R2, RZ, 0x1f ;  /* 0x00001fff02087589 */ /* 0x000e2200000e0000 */
[----:B------:R-:W-:-:S04]  /*0150*/  SHF.R.S32.HI R3, RZ, 0x1f, R4 ;  /* 0x0000001fff037819 */ /* 0x000fc80000011404 */
[----:B------:R-:W-:Y:S02]  /*0160*/  LEA.HI R3, R3, R4, RZ, 0x7 ;  /* 0x0000000403037211 */ /* 0x000fe400078f38ff */
[----:B0-----:R-:W-:-:S13]  /*0170*/  ISETP.NE.AND P0, PT, R8, RZ, PT ;  /* 0x000000ff0800720c */ /* 0x001fda0003f05270 */
[----:B------:R-:W-:Y:S05]  /*0180*/  @P0 BRA `(.L_x_2) ;  /* 0x0000000000b40947 */ /* 0x000fea0003800000 */
[----:B------:R-:W-:Y:S01]  /*0190*/  ELECT P0, URZ, PT ;  /* 0x00000000003f782f */ /* 0x000fe20003800000 */
[----:B------:R-:W-:-:S12]  /*01a0*/  BSSY B0, `(.L_x_2) ;  /* 0x000002b000007945 */ /* 0x000fd80003800000 */
[----:B------:R-:W-:Y:S05]  /*01b0*/  @!P0 BRA `(.L_x_3) ;  /* 0x0000000000a48947 */ /* 0x000fea0003800000 */
[----:B------:R-:W0:Y:S01]  /*01c0*/  S2UR UR8, SR_CgaCtaId ;  /* 0x00000000000879c3 */ /* 0x000e220000008800 */
[----:B------:R-:W-:Y:S01]  /*01d0*/  UMOV UR4, 0x400 ;  /* 0x0000040000047882 */ /* 0x000fe20000000000 */
[----:B------:R-:W-:Y:S01]  /*01e0*/  UMOV UR5, 0x1 ;  /* 0x0000000100057882 */ /* 0x000fe20000000000 */
[----:B------:R-:W-:Y:S02]  /*01f0*/  UMOV UR6, 0x2 ;  /* 0x0000000200067882 */ /* 0x000fe40000000000 */
[----:B------:R-:W-:-:S04]  /*0200*/  UIADD3 UR6, -UR6, 0x100000, URZ ;  /* 0x0010000006067890 */ /* 0x000fc8000fffe13f */
[----:B------:R-:W-:Y:S02]  /*0210*/  USHF.L.U32 UR7, UR6, 0xb, URZ ;  /* 0x0000000b06077899 */ /* 0x000fe4000800063f */
[----:B------:R-:W-:Y:S02]  /*0220*/  USHF.L.U32 UR6, UR6, 0x1, URZ ;  /* 0x0000000106067899 */ /* 0x000fe4000800063f */
[----:B0-----:R-:W-:Y:S02]  /*0230*/  ULEA UR8, UR8, UR4, 0x18 ;  /* 0x0000000408087291 */ /* 0x001fe4000f8ec03f */
[----:B------:R-:W-:-:S04]  /*0240*/  UIADD3 UR4, -UR5, 0x100000, URZ ;  /* 0x0010000005047890 */ /* 0x000fc8000fffe13f */
[----:B------:R-:W-:Y:S02]  /*0250*/  USHF.L.U32 UR5, UR4, 0xb, URZ ;  /* 0x0000000b04057899 */ /* 0x000fe4000800063f */
[----:B------:R-:W-:Y:S01]  /*0260*/  USHF.L.U32 UR4, UR4, 0x1, URZ ;  /* 0x0000000104047899 */ /* 0x000fe2000800063f */
[----:B------:R-:W0:Y:S11]  /*0270*/  FENCE.VIEW.ASYNC.S ;  /* 0x00000000000073c6 */ /* 0x000e360000000000 */
[----:B0-----:R0:W1:Y:S01]  /*0280*/  SYNCS.EXCH.64 URZ, [UR8], UR4 ;  /* 0x00000004083f75b2 */ /* 0x0010620008000100 */
[----:B------:R0:W2:Y:S01]  /*0290*/  SYNCS.EXCH.64 URZ, [UR8+0x70], UR6 ;  /* 0x00007006083f75b2 */ /* 0x0000a20008000100 */
[----:B------:R0:W3:Y:S01]  /*02a0*/  SYNCS.EXCH.64 URZ, [UR8+0x8], UR4 ;  /* 0x00000804083f75b2 */ /* 0x0000e20008000100 */
[----:B------:R0:W4:Y:S01]  /*02b0*/  SYNCS.EXCH.64 URZ, [UR8+0x78], UR6 ;  /* 0x00007806083f75b2 */ /* 0x0001220008000100 */
[----:B------:R0:W0:Y:S01]  /*02c0*/  SYNCS.EXCH.64 URZ, [UR8+0x10], UR4 ;  /* 0x00001004083f75b2 */ /* 0x0000220008000100 */
        /* <DEDUP_REMOVED lines=23> */
[----:B-1234-:R-:W-:Y:S01]  /*0440*/  NOP ;  /* 0x0000000000007918 */ /* 0x01efe20000000000 */
.L_x_3:
[----:B0-----:R-:W-:Y:S05]  /*0450*/  BSYNC B0 ;  /* 0x0000000000007941 */ /* 0x001fea0003800000 */
.L_x_2:
[----:B------:R-:W0:Y:S01]  /*0460*/  SHFL.IDX PT, R13, R2, RZ, 0x1f ;  /* 0x00001fff020d7589 */ /* 0x000e2200000e0000 */
[----:B------:R-:W1:Y:S01]  /*0470*/  S2UR UR12, SR_CTAID.X ;  /* 0x00000000000c79c3 */ /* 0x000e620000002500 */
[----:B------:R-:W-:Y:S02]  /*0480*/  LOP3.LUT R3, R3, 0xffffff80, RZ, 0xc0, !PT ;  /* 0xffffff8003037812 */ /* 0x000fe400078ec0ff */
[----:B------:R-:W-:Y:S01]  /*0490*/  ELECT P0, URZ, PT ;  /* 0x00000000003f782f */ /* 0x000fe20003800000 */
[----:B------:R2:W3:Y:S01]  /*04a0*/  SHFL.IDX PT, R12, R2, RZ, 0x1f ;  /* 0x00001fff020c7589 */ /* 0x0004e200000e0000 */
[----:B------:R-:W-:Y:S01]  /*04b0*/  ELECT P1, URZ, PT ;  /* 0x00000000003f782f */ /* 0x000fe20003820000 */
[----:B------:R-:W-:Y:S01]  /*04c0*/  NOP ;  /* 0x0000000000007918 */ /* 0x000fe20000000000 */
[----:B------:R-:W-:Y:S01]  /*04d0*/  IMAD.IADD R3, R4, 0x1, -R3 ;  /* 0x0000000104037824 */ /* 0x000fe200078e0a03 */
[----:B------:R-:W4:Y:S01]  /*04e0*/  S2R R6, SR_CTAID.Y ;  /* 0x0000000000067919 */ /* 0x000f220000002600 */
[----:B------:R-:W-:Y:S01]  /*04f0*/  ULDC UR4, c[0x0][0x150] ;  /* 0x0000540000047ab9 */ /* 0x000fe20000000800 */
[----:B------:R-:W5:Y:S01]  /*0500*/  LDC R14, c[0x0][0x144] ;  /* 0x00005100ff0e7b82 */ /* 0x000f620000000800 */
[----:B------:R-:W-:Y:S01]  /*0510*/  UMOV UR11, 0x80 ;  /* 0x00000080000b7882 */ /* 0x000fe20000000000 */
[----:B------:R-:W-:Y:S01]  /*0520*/  SHF.R.S32.HI R0, RZ, 0x1f, R3 ;  /* 0x0000001fff007819 */ /* 0x000fe20000011403 */
[----:B------:R-:W-:Y:S01]  /*0530*/  NOP ;  /* 0x0000000000007918 */ /* 0x000fe20000000000 */
[C---:B------:R-:W-:Y:S01]  /*0540*/  VIADD R35, R10.reuse, 0xffffffff ;  /* 0xffffffff0a237836 */ /* 0x040fe20000000000 */
[----:B------:R-:W-:Y:S01]  /*0550*/  ISETP.NE.AND P4, PT, R10, RZ, PT ;  /* 0x000000ff0a00720c */ /* 0x000fe20003f85270 */
[----:B------:R-:W-:Y:S01]  /*0560*/  IMAD.MOV.U32 R57, RZ, RZ, 0x1 ;  /* 0x00000001ff397424 */ /* 0x000fe200078e00ff */
[----:B------:R-:W-:Y:S01]  /*0570*/  LEA.HI R9, R0, R3, RZ, 0x3 ;  /* 0x0000000300097211 */ /* 0x000fe200078f18ff */
[----:B------:R-:W5:Y:S01]  /*0580*/  LDC R15, c[0x0][0x140] ;  /* 0x00005000ff0f7b82 */ /* 0x000f620000000800 */
[----:B------:R-:W-:-:S02]  /*0590*/  ISETP.GE.U32.AND P6, PT, R35, 0x2, PT ;  /* 0x000000022300780c */ /* 0x000fc40003fc6070 */
[--C-:B------:R-:W-:Y:S02]  /*05a0*/  SHF.R.S32.HI R11, RZ, 0x3, R9.reuse ;  /* 0x00000003ff0b7819 */ /* 0x100fe40000011409 */
[----:B--2---:R-:W-:Y:S02]  /*05b0*/  SHF.R.S32.HI R2, RZ, 0x1f, R9 ;  /* 0x0000001fff027819 */ /* 0x004fe40000011409 */
[----:B------:R-:W-:Y:S01]  /*05c0*/  SHF.R.S32.HI R9, RZ, 0x1f, R8 ;  /* 0x0000001fff097819 */ /* 0x000fe20000011408 */
[----:B------:R-:W2:Y:S01]  /*05d0*/  LDC R25, c[0x0][0x148] ;  /* 0x00005200ff197b82 */ /* 0x000ea20000000800 */
[----:B0-----:R-:W-:Y:S02]  /*05e0*/  ISETP.NE.OR P0, PT, R13, RZ, !P0 ;  /* 0x000000ff0d00720c */ /* 0x001fe40004705670 */
[----:B-1----:R-:W-:Y:S02]  /*05f0*/  I2FP.F32.U32 R13, UR12 ;  /* 0x0000000c000d7c45 */ /* 0x002fe40008201000 */
[----:B------:R-:W-:-:S02]  /*0600*/  LEA.HI R2, R2, R11, RZ, 0x2 ;  /* 0x0000000b02027211 */ /* 0x000fc400078f10ff */
[----:B------:R-:W-:Y:S01]  /*0610*/  LEA.HI R9, R9, R8, RZ, 0x2 ;  /* 0x0000000809097211 */ /* 0x000fe200078f10ff */
[----:B------:R-:W-:Y:S01]  /*0620*/  FMUL R13, R13, UR4 ;  /* 0x000000040d0d7c20 */ /* 0x000fe20008400000 */
[----:B---3--:R-:W-:Y:S01]  /*0630*/  ISETP.NE.OR P1, PT, R12, RZ, !P1 ;  /* 0x000000ff0c00720c */ /* 0x008fe20004f25670 */
[----:B------:R-:W-:Y:S01]  /*0640*/  ULDC UR4, c[0x0][0x154] ;  /* 0x0000550000047ab9 */ /* 0x000fe20000000800 */
[----:B------:R-:W-:Y:S02]  /*0650*/  LOP3.LUT R12, R2, 0xfffffffc, RZ, 0xc0, !PT ;  /* 0xfffffffc020c7812 */ /* 0x000fe400078ec0ff */
[----:B------:R-:W-:Y:S01]  /*0660*/  LOP3.LUT R9, R9, 0x3ffffffc, RZ, 0xc0, !PT ;  /* 0x3ffffffc09097812 */ /* 0x000fe200078ec0ff */
[----:B------:R-:W0:Y:S01]  /*0670*/  F2I.U32.TRUNC.NTZ R13, R13 ;  /* 0x0000000d000d7305 */ /* 0x000e22000020f000 */
[----:B------:R-:W-:Y:S01]  /*0680*/  SHF.R.S32.HI R2, RZ, 0x1f, R5 ;  /* 0x0000001fff027819 */ /* 0x000fe20000011405 */
[----:B------:R-:W-:Y:S01]  /*0690*/  IMAD.IADD R12, R11, 0x1, -R12 ;  /* 0x000000010b0c7824 */ /* 0x000fe200078e0a0c */
[----:B------:R-:W-:Y:S01]  /*06a0*/  VOTEU.ALL UP1, P0 ;  /* 0x00000000003f7886 */ /* 0x000fe20000020000 */
[----:B------:R-:W-:Y:S01]  /*06b0*/  IMAD.IADD R9, R8, 0x1, -R9 ;  /* 0x0000000108097824 */ /* 0x000fe200078e0a09 */
[----:B------:R-:W-:Y:S01]  /*06c0*/  LEA.HI R2, R2, R5, RZ, 0x2 ;  /* 0x0000000502027211 */ /* 0x000fe200078f10ff */
[----:B------:R-:W-:Y:S01]  /*06d0*/  VOTEU.ALL UP0, P0 ;  /* 0x00000000003f7886 */ /* 0x000fe20000000000 */
[----:B----4-:R-:W-:Y:S01]  /*06e0*/  I2FP.F32.U32 R8, R6 ;  /* 0x0000000600087245 */ /* 0x010fe20000201000 */
[----:B------:R-:W-:Y:S01]  /*06f0*/  IMAD R9, R9, 0x4, R12 ;  /* 0x0000000409097824 */ /* 0x000fe200078e020c */
[----:B------:R-:W-:Y:S01]  /*0700*/  LOP3.LUT R2, R2, 0xfffffffc, RZ, 0xc0, !PT ;  /* 0xfffffffc02027812 */ /* 0x000fe200078ec0ff */
[----:B------:R-:W-:Y:S01]  /*0710*/  VOTEU.ALL UP2, P1 ;  /* 0x00000000003f7886 */ /* 0x000fe20000840000 */
[----:B------:R-:W1:Y:S01]  /*0720*/  @!UP1 S2UR UR7, SR_CgaCtaId ;  /* 0x00000000000799c3 */ /* 0x000e620000008800 */
[----:B------:R-:W-:Y:S01]  /*0730*/  FMUL R8, R8, UR4 ;  /* 0x0000000408087c20 */ /* 0x000fe20008400000 */
[----:B------:R-:W-:Y:S01]  /*0740*/  IMAD.SHL.U32 R56, R9, 0x4, RZ ;  /* 0x0000000409387824 */ /* 0x000fe200078e00ff */
[----:B------:R-:W-:Y:S01]  /*0750*/  UMOV UR4, 0x20 ;  /* 0x0000002000047882 */ /* 0x000fe20000000000 */
[----:B------:R-:W-:Y:S01]  /*0760*/  IMAD.IADD R5, R5, 0x1, -R2 ;  /* 0x0000000105057824 */ /* 0x000fe200078e0a02 */
[----:B------:R-:W-:Y:S01]  /*0770*/  LEA.HI R2, R9, R9, RZ, 0x1 ;  /* 0x0000000909027211 */ /* 0x000fe200078f08ff */
[----:B0-----:R-:W-:Y:S01]  /*0780*/  IMAD.MOV R13, RZ, RZ, -R13 ;  /* 0x000000ffff0d7224 */ /* 0x001fe200078e0a0d */
[----:B------:R-:W0:Y:S01]  /*0790*/  F2I.U32.TRUNC.NTZ R8, R8 ;  /* 0x0000000800087305 */ /* 0x000e22000020f000 */
[----:B------:R-:W3:Y:S01]  /*07a0*/  @!UP2 S2UR UR10, SR_CgaCtaId ;  /* 0x00000000000aa9c3 */ /* 0x000ee20000008800 */
[----:B------:R-:W-:Y:S01]  /*07b0*/  LOP3.LUT R2, R2, 0xfffffffe, RZ, 0xc0, !PT ;  /* 0xfffffffe02027812 */ /* 0x000fe200078ec0ff */
[----:B-----5:R-:W-:Y:S01]  /*07c0*/  IMAD R21, R14, R13, UR12 ;  /* 0x0000000c0e157e24 */ /* 0x020fe2000f8e020d */
[----:B------:R-:W-:Y:S01]  /*07d0*/  @!UP1 UMOV UR6, 0x400 ;  /* 0x0000040000069882 */ /* 0x000fe20000000000 */
[----:B------:R-:W-:-:S04]  /*07e0*/  @!UP1 UIADD3 UR4, -UR4, 0x100000, URZ ;  /* 0x0010000004049890 */ /* 0x000fc8000fffe13f */
[----:B------:R-:W-:Y:S02]  /*07f0*/  @!UP1 USHF.L.U32 UR5, UR4, 0xb, URZ ;  /* 0x0000000b04059899 */ /* 0x000fe4000800063f */
[----:B------:R-:W-:Y:S01]  /*0800*/  @!UP1 USHF.L.U32 UR4, UR4, 0x1, URZ ;  /* 0x0000000104049899 */ /* 0x000fe2000800063f */
[C---:B------:R-:W-:Y:S01]  /*0810*/  LOP3.LUT R56, R9.reuse, 0xc, R56, 0x78, !PT ;  /* 0x0000000c09387812 */ /* 0x040fe200078e7838 */
[----:B------:R-:W-:Y:S01]  /*0820*/  IMAD.IADD R2, R9, 0x1, -R2 ;  /* 0x0000000109027824 */ /* 0x000fe200078e0a02 */
[----:B------:R-:W-:Y:S01]  /*0830*/  @!UP2 UMOV UR9, 0x400 ;  /* 0x000004000009a882 */ /* 0x000fe20000000000 */
[----:B------:R-:W-:Y:S01]  /*0840*/  VOTEU.ALL UP3, P1 ;  /* 0x00000000003f7886 */ /* 0x000fe20000860000 */
[----:B------:R-:W-:Y:S01]  /*0850*/  VOTEU.ALL UP4, P1 ;  /* 0x00000000003f7886 */ /* 0x000fe20000880000 */
[----:B------:R-:W-:Y:S01]  /*0860*/  VOTEU.ALL UP5, P1 ;  /* 0x00000000003f7886 */ /* 0x000fe200008a0000 */
[----:B------:R-:W-:Y:S01]  /*0870*/  ISETP.NE.AND P3, PT, R2, R21, PT ;  /* 0x000000150200720c */ /* 0x000fe20003f65270 */
[----:B------:R4:W4:Y:S01]  /*0880*/  SHFL.IDX PT, R14, R7, RZ, 0x1f ;  /* 0x00001fff070e7589 */ /* 0x00092200000e0000 */
[----:B------:R-:W-:Y:S01]  /*0890*/  ISETP.EQ.U32.AND P2, PT, R15, 0x1, PT ;  /* 0x000000010f00780c */ /* 0x000fe20003f42070 */
[----:B0-----:R-:W-:Y:S01]  /*08a0*/  IMAD.MOV R20, RZ, RZ, -R8 ;  /* 0x000000ffff147224 */ /* 0x001fe200078e0a08 */
[----:B-1----:R-:W-:-:S02]  /*08b0*/  @!UP1 ULEA UR8, UR7, UR6, 0x18 ;  /* 0x0000000607089291 */ /* 0x002fc4000f8ec03f */
[----:B------:R-:W-:-:S04]  /*08c0*/  @!UP2 UIADD3 UR6, -UR11, 0x100000, URZ ;  /* 0x001000000b06a890 */ /* 0x000fc8000fffe13f */
[----:B------:R-:W-:Y:S02]  /*08d0*/  @!UP2 USHF.L.U32 UR7, UR6, 0xb, URZ ;  /* 0x0000000b0607a899 */ /* 0x000fe4000800063f */
[----:B------:R-:W-:Y:S01]  /*08e0*/  @!UP2 USHF.L.U32 UR6, UR6, 0x1, URZ ;  /* 0x000000010606a899 */ /* 0x000fe2000800063f */
[----:B--2---:R-:W-:Y:S01]  /*08f0*/  IMAD R9, R25, R20, R6 ;  /* 0x0000001419097224 */ /* 0x004fe200078e0206 */
[----:B------:R-:W-:Y:S01]  /*0900*/  VOTEU.ALL UP1, P0 ;  /* 0x00000000003f7886 */ /* 0x000fe20000020000 */
[----:B------:R-:W-:Y:S01]  /*0910*/  LOP3.LUT P0, RZ, R3, 0x7, RZ, 0xc0, !PT ;  /* 0x0000000703ff7812 */ /* 0x000fe2000780c0ff */
[----:B---3--:R-:W-:Y:S01]  /*0920*/  @!UP2 ULEA UR9, UR10, UR9, 0x18 ;  /* 0x000000090a09a291 */ /* 0x008fe2000f8ec03f */
[----:B------:R-:W-:Y:S01]  /*0930*/  @P3 LEA.HI R2, R56, R56, RZ, 0x1 ;  /* 0x0000003838023211 */ /* 0x000fe200078f08ff */
[----:B------:R-:W-:Y:S01]  /*0940*/  VOTEU.ALL UP2, P1 ;  /* 0x00000000003f7886 */ /* 0x000fe20000840000 */
[----:B------:R-:W-:Y:S01]  /*0950*/  ISETP.NE.AND P1, PT, R5, 0x3, PT ;  /* 0x000000030500780c */ /* 0x000fe20003f25270 */
[----:B------:R-:W0:Y:S02]  /*0960*/  FENCE.VIEW.ASYNC.S ;  /* 0x00000000000073c6 */ /* 0x000e240000000000 */
[----:B0-----:R0:W1:Y:S01]  /*0970*/  @!UP0 SYNCS.EXCH.64 URZ, [UR8+0x110], UR4 ;  /* 0x00011004083f85b2 */ /* 0x0010620008000100 */
[----:B------:R-:W-:-:S02]  /*0980*/  @P3 SHF.R.S32.HI R2, RZ, 0x1, R2 ;  /* 0x00000001ff023819 */ /* 0x000fc40000011402 */
[----:B------:R-:W-:Y:S02]  /*0990*/  ISETP.EQ.OR P1, PT, R5, RZ, !P1 ;  /* 0x000000ff0500720c */ /* 0x000fe40004f22670 */
[----:B------:R-:W-:Y:S02]  /*09a0*/  @P3 ISETP.NE.AND P5, PT, R2, R9, PT ;  /* 0x000000090200320c */ /* 0x000fe40003fa5270 */
[----:B------:R-:W-:Y:S02]  /*09b0*/  ISETP.LT.U32.AND P0, PT, R56, 0x2, !P0 ;  /* 0x000000023800780c */ /* 0x000fe40004701070 */
[----:B------:R-:W-:Y:S02]  /*09c0*/  ISETP.EQ.AND P1, PT, R10, RZ, P1 ;  /* 0x000000ff0a00720c */ /* 0x000fe40000f22270 */
[----:B------:R-:W-:Y:S02]  /*09d0*/  SEL R2, RZ, 0x1, !P0 ;  /* 0x00000001ff027807 */ /* 0x000fe40004000000 */
[----:B------:R-:W-:-:S02]  /*09e0*/  @P3 SEL R57, RZ, 0x1, P5 ;  /* 0x00000001ff393807 */ /* 0x000fc40002800000 */
[----:B------:R-:W-:Y:S01]  /*09f0*/  SEL R16, RZ, 0x1, !P1 ;  /* 0x00000001ff107807 */ /* 0x000fe20004800000 */
[----:B------:R0:W2:Y:S01]  /*0a00*/  @!UP1 SYNCS.EXCH.64 URZ, [UR8+0x118], UR4 ;  /* 0x00011804083f95b2 */ /* 0x0000a20008000100 */
[----:B------:R-:W-:Y:S01]  /*0a10*/  NOP ;  /* 0x0000000000007918 */ /* 0x000fe20000000000 */
[----:B------:R-:W-:Y:S02]  /*0a20*/  LOP3.LUT R57, R57, R2, RZ, 0xc0, !PT ;  /* 0x0000000239397212 */ /* 0x000fe400078ec0ff */
[----:B------:R-:W-:Y:S01]  /*0a30*/  SEL R16, R16, 0x2, P6 ;  /* 0x0000000210107807 */ /* 0x000fe20003000000 */
[----:B------:R0:W3:Y:S01]  /*0a40*/  @!UP2 SYNCS.EXCH.64 URZ, [UR9+0xf0], UR6 ;  /* 0x0000f006093fa5b2 */ /* 0x0000e20008000100 */
[----:B------:R0:W0:Y:S01]  /*0a50*/  @!UP3 SYNCS.EXCH.64 URZ, [UR9+0xf8], UR6 ;  /* 0x0000f806093fb5b2 */ /* 0x0000220008000100 */
[----:B------:R0:W0:Y:S01]  /*0a60*/  @!UP4 SYNCS.EXCH.64 URZ, [UR9+0x100], UR6 ;  /* 0x00010006093fc5b2 */ /* 0x0000220008000100 */
[----:B------:R0:W0:Y:S01]  /*0a70*/  @!UP5 SYNCS.EXCH.64 URZ, [UR9+0x108], UR6 ;  /* 0x00010806093fd5b2 */ /* 0x0000220008000100 */
[----:B------:R-:W-:Y:S01]  /*0a80*/  NOP ;  /* 0x0000000000007918 */ /* 0x000fe20000000000 */
[----:B-1--4-:R-:W-:Y:S05]  /*0a90*/  @!P2 BRA `(.L_x_4) ;  /* 0x000000000008a947 */ /* 0x012fea0003800000 */
[----:B0-23--:R-:W-:Y:S01]  /*0aa0*/  UCGABAR_ARV ;  /* 0x00000000000079c7 */ /* 0x00dfe20008000000 */
[----:B------:R-:W-:Y:S05]  /*0ab0*/  BRA `(.L_x_5) ;  /* 0x0000000000047947 */ /* 0x000fea0003800000 */
.L_x_4:
[----:B0-23--:R-:W-:Y:S01]  /*0ac0*/  NOP ;  /* 0x0000000000007918 */ /* 0x00dfe20000000000 */
.L_x_5:
[----:B------:R-:W-:Y:S01]  /*0ad0*/  ULDC.64 UR4, c[0x0][0x598] ;  /* 0x0001660000047ab9 */ /* 0x000fe20000000a00 */
[----:B------:R-:W-:Y:S01]  /*0ae0*/  ULDC.64 UR36, c[0x0][0x208] ;  /* 0x0000820000247ab9 */ /* 0x000fe20000000a00 */
[----:B------:R-:W-:-:S04]  /*0af0*/  ISETP.NE.U32.AND P0, PT, RZ, UR4, PT ;  /* 0x00000004ff007c0c */ /* 0x000fc8000bf05070 */
[----:B------:R-:W-:-:S13]  /*0b00*/  ISETP.NE.AND.EX P0, PT, RZ, UR5, PT, P0 ;  /* 0x00000005ff007c0c */ /* 0x000fda000bf05300 */
[----:B------:R-:W-:Y:S05]  /*0b10*/  @!P0 BRA `(.L_x_6) ;  /* 0x00000000001c8947 */ /* 0x000fea0003800000 */
[----:B------:R-:W0:Y:S02]  /*0b20*/  LDC.64 R8, c[0x0][0x598] ;  /* 0x00016600ff087b82 */ /* 0x000e240000000a00 */
[----:B0-----:R-:W2:Y:S02]  /*0b30*/  LDG.E.64 R8, desc[UR36][R8.64] ;  /* 0x0000002408087981 */ /* 0x001ea4000c1e1b00 */
[----:B--2---:R-:W-:-:S04]  /*0b40*/  ISETP.NE.U32.AND P0, PT, R8, RZ, PT ;  /* 0x000000ff0800720c */ /* 0x004fc80003f05070 */
[----:B------:R-:W-:-:S13]  /*0b50*/  ISETP.NE.AND.EX P0, PT, R9, RZ, PT, P0 ;  /* 0x000000ff0900720c */ /* 0x000fda0003f05300 */
[----:B------:R-:W-:Y:S05]  /*0b60*/  @!P0 BRA `(.L_x_6) ;  /* 0x0000000000088947 */ /* 0x000fea0003800000 */
[----:B------:R0:W5:Y:S01]  /*0b70*/  LD.E R58, desc[UR36][R8.64] ;  /* 0x00000024083a7980 */ /* 0x000162000c101900 */
[----:B------:R-:W-:Y:S05]  /*0b80*/  BRA `(.L_x_7) ;  /* 0x0000000000247947 */ /* 0x000fea0003800000 */
.L_x_6:
[----:B------:R-:W-:Y:S02]  /*0b90*/  ULDC.64 UR4, c[0x0][0x588] ;  /* 0x0001620000047ab9 */ /* 0x000fe40000000a00 */
[----:B------:R-:W-:-:S04]  /*0ba0*/  ISETP.NE.U32.AND P0, PT, RZ, UR4, PT ;  /* 0x00000004ff007c0c */ /* 0x000fc8000bf05070 */
[----:B------:R-:W-:-:S13]  /*0bb0*/  ISETP.NE.AND.EX P0, PT, RZ, UR5, PT, P0 ;  /* 0x00000005ff007c0c */ /* 0x000fda000bf05300 */
[----:B------:R-:W-:Y:S05]  /*0bc0*/  @!P0 BRA `(.L_x_8) ;  /* 0x00000000000c8947 */ /* 0x000fea0003800000 */
[----:B------:R-:W0:Y:S02]  /*0bd0*/  LDC.64 R58, c[0x0][0x588] ;  /* 0x00016200ff3a7b82 */ /* 0x000e240000000a00 */
[----:B0-----:R1:W5:Y:S01]  /*0be0*/  LDG.E R58, desc[UR36][R58.64] ;  /* 0x000000243a3a7981 */ /* 0x001362000c1e1900 */
[----:B------:R-:W-:Y:S05]  /*0bf0*/  BRA `(.L_x_7) ;  /* 0x0000000000087947 */ /* 0x000fea0003800000 */
.L_x_8:
[----:B------:R-:W-:Y:S02]  /*0c00*/  ULDC UR4, c[0x0][0x580] ;  /* 0x0001600000047ab9 */ /* 0x000fe40000000800 */
[----:B------:R-:W-:-:S07]  /*0c10*/  IMAD.U32 R58, RZ, RZ, UR4 ;  /* 0x00000004ff3a7e24 */ /* 0x000fce000f8e00ff */
.L_x_7:
[----:B------:R-:W-:Y:S02]  /*0c20*/  ULDC.64 UR4, c[0x0][0x5a0] ;  /* 0x0001680000047ab9 */ /* 0x000fe40000000a00 */
[----:B------:R-:W-:-:S04]  /*0c30*/  ISETP.NE.U32.AND P0, PT, RZ, UR4, PT ;  /* 0x00000004ff007c0c */ /* 0x000fc8000bf05070 */
[----:B------:R-:W-:-:S13]  /*0c40*/  ISETP.NE.AND.EX P0, PT, RZ, UR5, PT, P0 ;  /* 0x00000005ff007c0c */ /* 0x000fda000bf05300 */
[----:B------:R-:W-:Y:S05]  /*0c50*/  @!P0 BRA `(.L_x_9) ;  /* 0x00000000001c8947 */ /* 0x000fea0003800000 */
[----:B0-----:R-:W0:Y:S02]  /*0c60*/  LDC.64 R8, c[0x0][0x5a0] ;  /* 0x00016800ff087b82 */ /* 0x001e240000000a00 */
[----:B0-----:R-:W2:Y:S02]  /*0c70*/  LDG.E.64 R8, desc[UR36][R8.64] ;  /* 0x0000002408087981 */ /* 0x001ea4000c1e1b00 */
[----:B--2---:R-:W-:-:S04]  /*0c80*/  ISETP.NE.U32.AND P0, PT, R8, RZ, PT ;  /* 0x000000ff0800720c */ /* 0x004fc80003f05070 */
[----:B------:R-:W-:-:S13]  /*0c90*/  ISETP.NE.AND.EX P0, PT, R9, RZ, PT, P0 ;  /* 0x000000ff0900720c */ /* 0x000fda0003f05300 */
[----:B------:R-:W-:Y:S05]  /*0ca0*/  @!P0 BRA `(.L_x_9) ;  /* 0x0000000000088947 */ /* 0x000fea0003800000 */
[----:B-1----:R0:W5:Y:S01]  /*0cb0*/  LD.E R59, desc[UR36][R8.64] ;  /* 0x00000024083b7980 */ /* 0x002162000c101900 */
[----:B------:R-:W-:Y:S05]  /*0cc0*/  BRA `(.L_x_10) ;  /* 0x0000000000247947 */ /* 0x000fea0003800000 */
.L_x_9:
[----:B------:R-:W-:Y:S02]  /*0cd0*/  ULDC.64 UR4, c[0x0][0x590] ;  /* 0x0001640000047ab9 */ /* 0x000fe40000000a00 */
[----:B------:R-:W-:-:S04]  /*0ce0*/  ISETP.NE.U32.AND P0, PT, RZ, UR4, PT ;  /* 0x00000004ff007c0c */ /* 0x000fc8000bf05070 */
[----:B------:R-:W-:-:S13]  /*0cf0*/  ISETP.NE.AND.EX P0, PT, RZ, UR5, PT, P0 ;  /* 0x00000005ff007c0c */ /* 0x000fda000bf05300 */
[----:B------:R-:W-:Y:S05]  /*0d00*/  @!P0 BRA `(.L_x_11) ;  /* 0x00000000000c8947 */ /* 0x000fea0003800000 */
[----:B0-----:R-:W1:Y:S02]  /*0d10*/  LDC.64 R8, c[0x0][0x590] ;  /* 0x00016400ff087b82 */ /* 0x001e640000000a00 */
[----:B-1----:R1:W5:Y:S01]  /*0d20*/  LDG.E R59, desc[UR36][R8.64] ;  /* 0x00000024083b7981 */ /* 0x002362000c1e1900 */
[----:B------:R-:W-:Y:S05]  /*0d30*/  BRA `(.L_x_10) ;  /* 0x0000000000087947 */ /* 0x000fea0003800000 */
.L_x_11:
[----:B------:R-:W-:Y:S02]  /*0d40*/  ULDC UR4, c[0x0][0x584] ;  /* 0x0001610000047ab9 */ /* 0x000fe40000000800 */
[----:B-1----:R-:W-:-:S07]  /*0d50*/  IMAD.U32 R59, RZ, RZ, UR4 ;  /* 0x00000004ff3b7e24 */ /* 0x002fce000f8e00ff */
.L_x_10:
[----:B------:R-:W2:Y:S01]  /*0d60*/  LDC R2, c[0x0][0x65c] ;  /* 0x00019700ff027b82 */ /* 0x000ea20000000800 */
[----:B------:R-:W-:Y:S01]  /*0d70*/  ULDC UR6, c[0x0][0x28c] ;  /* 0x0000a30000067ab9 */ /* 0x000fe20000000800 */
[----:B------:R-:W-:Y:S01]  /*0d80*/  ISETP.NE.AND P0, PT, R10, 0x2, PT ;  /* 0x000000020a00780c */ /* 0x000fe20003f05270 */
[----:B------:R-:W-:Y:S01]  /*0d90*/  UIADD3 UR6, UR6, 0x3f, URZ ;  /* 0x0000003f06067890 */ /* 0x000fe2000fffe03f */
[----:B01----:R-:W-:Y:S01]  /*0da0*/  IMAD.U32 R8, RZ, RZ, UR12 ;  /* 0x0000000cff087e24 */ /* 0x003fe2000f8e00ff */
[----:B------:R-:W-:Y:S01]  /*0db0*/  UMOV UR38, URZ ;  /* 0x0000003f00267c82 */ /* 0x000fe20008000000 */
[----:B------:R-:W-:Y:S01]  /*0dc0*/  IMAD.MOV.U32 R9, RZ, RZ, RZ ;  /* 0x000000ffff097224 */ /* 0x000fe200078e00ff */
[----:B------:R-:W-:Y:S01]  /*0dd0*/  USHF.R.S32.HI UR7, URZ, 0x1f, UR6 ;  /* 0x0000001f3f077899 */ /* 0x000fe20008011406 */
[----:B------:R-:W-:Y:S01]  /*0de0*/  UMOV UR39, URZ ;  /* 0x0000003f00277c82 */ /* 0x000fe20008000000 */
[----:B------:R-:W-:Y:S02]  /*0df0*/  ULDC.64 UR8, c[0x0][0x650] ;  /* 0x0001940000087ab9 */ /* 0x000fe40000000a00 */
[----:B------:R-:W-:-:S04]  /*0e00*/  ULEA.HI UR7, UR7, UR6, URZ, 0x6 ;  /* 0x0000000607077291 */ /* 0x000fc8000f8f303f */
[----:B------:R-:W-:Y:S01]  /*0e10*/  USHF.R.S32.HI UR40, URZ, 0x6, UR7 ;  /* 0x000000063f287899 */ /* 0x000fe20008011407 */
[----:B--2---:R-:W-:-:S13]  /*0e20*/  ISETP.NE.AND P1, PT, R2, 0x1, PT ;  /* 0x000000010200780c */ /* 0x004fda0003f25270 */
[----:B------:R-:W0:Y:S01]  /*0e30*/  @P1 LDC R19, c[0x0][0x10] ;  /* 0x00000400ff131b82 */ /* 0x000e220000000800 */
[----:B------:R-:W-:Y:S02]  /*0e40*/  @P1 IMAD.MOV.U32 R7, RZ, RZ, RZ ;  /* 0x000000ffff071224 */ /* 0x000fe400078e00ff */
[----:B------:R-:W-:-:S05]  /*0e50*/  @P1 IMAD.MOV.U32 R17, RZ, RZ, RZ ;  /* 0x000000ffff111224 */ /* 0x000fca00078e00ff */
[----:B------:R-:W1:Y:S01]  /*0e60*/  @!P1 LDC R11, c[0x0][0xc] ;  /* 0x00000300ff0b9b82 */ /* 0x000e620000000800 */
[----:B------:R-:W-:Y:S01]  /*0e70*/  ULDC UR4, c[0x0][0xc] ;  /* 0x0000030000047ab9 */ /* 0x000fe20000000800 */
[----:B------:R-:W-:Y:S02]  /*0e80*/  ULDC UR5, c[0x0][0x10] ;  /* 0x0000040000057ab9 */ /* 0x000fe40000000800 */
[----:B------:R-:W-:-:S04]  /*0e90*/  UIMAD.WIDE.U32 UR4, UR4, UR5, URZ ;  /* 0x00000005040472a5 */ /* 0x000fc8000f8e003f */
[----:B------:R-:W2:Y:S01]  /*0ea0*/  LDC R2, c[0x0][0x14] ;  /* 0x00000500ff027b82 */ /* 0x000ea20000000800 */
[----:B0-----:R-:W-:-:S04]  /*0eb0*/  @P1 IMAD.WIDE.U32 R18, R19, UR12, R6 ;  /* 0x0000000c13121c25 */ /* 0x001fc8000f8e0006 */
[----:B------:R-:W-:Y:S02]  /*0ec0*/  @P1 IMAD.IADD R17, R19, 0x1, R17 ;  /* 0x0000000113111824 */ /* 0x000fe400078e0211 */
[----:B-1----:R-:W-:-:S04]  /*0ed0*/  @!P1 IMAD.WIDE.U32 R8, R6, R11, R8 ;  /* 0x0000000b06089225 */ /* 0x002fc800078e0008 */
[----:B------:R-:W-:Y:S02]  /*0ee0*/  @!P1 IMAD.MOV.U32 R18, RZ, RZ, R8 ;  /* 0x000000ffff129224 */ /* 0x000fe400078e0008 */
[----:B------:R-:W-:Y:S02]  /*0ef0*/  @!P1 IMAD.MOV.U32 R17, RZ, RZ, R9 ;  /* 0x000000ffff119224 */ /* 0x000fe400078e0009 */
[----:B--2---:R-:W-:-:S04]  /*0f00*/  IMAD.WIDE.U32 R12, R2, UR4, RZ ;  /* 0x00000004020c7c25 */ /* 0x004fc8000f8e00ff */
[----:B------:R-:W-:Y:S01]  /*0f10*/  IMAD R23, R2, UR5, RZ ;  /* 0x0000000502177c24 */ /* 0x000fe2000f8e02ff */
[----:B------:R0:W-:Y:S03]  /*0f20*/  STL.64 [R1], R12 ;  /* 0x0000000c01007387 */ /* 0x0001e60000100a00 */
[----:B------:R-:W-:Y:S01]  /*0f30*/  IMAD.IADD R23, R13, 0x1, R23 ;  /* 0x000000010d177824 */ /* 0x000fe200078e0217 */
[----:B------:R-:W-:Y:S06]  /*0f40*/  @P0 BRA `(.L_x_12) ;  /* 0x0000000000240947 */ /* 0x000fec0003800000 */
[----:B------:R-:W-:Y:S01]  /*0f50*/  USHF.R.U32.HI UR4, URZ, 0x1, UR40 ;  /* 0x000000013f047899 */ /* 0x000fe20008011628 */
[----:B------:R-:W-:Y:S01]  /*0f60*/  IADD3 R18, P0, R18, R12, RZ ;  /* 0x0000000c12127210 */ /* 0x000fe20007f1e0ff */
[----:B------:R-:W-:Y:S02]  /*0f70*/  UISETP.GE.U32.AND UP0, UPT, UR40, 0xe, UPT ;  /* 0x0000000e2800788c */ /* 0x000fe4000bf06070 */
[----:B------:R-:W-:Y:S02]  /*0f80*/  UIMAD.WIDE.U32 UR4, UR4, -0x6db6db6d, URZ ;  /* 0x92492493040478a5 */ /* 0x000fe4000f8e003f */
[----:B------:R-:W-:Y:S01]  /*0f90*/  IMAD.X R17, R23, 0x1, R17, P0 ;  /* 0x0000000117117824 */ /* 0x000fe200000e0611 */
[----:B------:R-:W-:Y:S01]  /*0fa0*/  UMOV UR39, URZ ;  /* 0x0000003f00277c82 */ /* 0x000fe20008000000 */
[----:B------:R-:W-:-:S04]  /*0fb0*/  USHF.R.U32.HI UR4, URZ, 0x2, UR5 ;  /* 0x000000023f047899 */ /* 0x000fc80008011605 */
[----:B------:R-:W-:Y:S02]  /*0fc0*/  UIMAD UR38, UR4, -0xe, UR40 ;  /* 0xfffffff2042678a4 */ /* 0x000fe4000f8e0228 */
[----:B------:R-:W-:-:S12]  /*0fd0*/  @UP0 ULOP3.LUT UR39, UR4, 0x1, URZ, 0xc0, !UPT ;  /* 0x0000000104270892 */ /* 0x000fd8000f8ec03f */
.L_x_12:
[----:B------:R-:W-:Y:S01]  /*0fe0*/  ISETP.GE.U32.AND P0, PT, R18, UR8, PT ;  /* 0x0000000812007c0c */ /* 0x000fe2000bf06070 */
[----:B------:R-:W-:Y:S01]  /*0ff0*/  IMAD.MOV.U32 R19, RZ, RZ, -0x1 ;  /* 0xffffffffff137424 */ /* 0x000fe200078e00ff */
[----:B------:R-:W-:Y:S01]  /*1000*/  PRMT R8, RZ, 0x7610, R8 ;  /* 0x00007610ff087816 */ /* 0x000fe20000000008 */
[----:B------:R-:W-:Y:S01]  /*1010*/  IMAD.MOV.U32 R22, RZ, RZ, -0x1 ;  /* 0xffffffffff167424 */ /* 0x000fe200078e00ff */
[----:B------:R-:W-:Y:S01]  /*1020*/  ISETP.GE.U32.AND.EX P0, PT, R17, UR9, PT, P0 ;  /* 0x0000000911007c0c */ /* 0x000fe2000bf06100 */
[----:B------:R-:W-:-:S12]  /*1030*/  IMAD.MOV.U32 R2, RZ, RZ, -0x1 ;  /* 0xffffffffff027424 */ /* 0x000fd800078e00ff */
[----:B------:R-:W-:Y:S05]  /*1040*/  @P0 BRA `(.L_x_13) ;  /* 0x00000004002c0947 */ /* 0x000fea0003800000 */
[----:B------:R-:W1:Y:S01]  /*1050*/  LDC.64 R26, c[0x0][0x628] ;  /* 0x00018a00ff1a7b82 */ /* 0x000e620000000a00 */
[----:B------:R-:W-:Y:S02]  /*1060*/  IMAD.MOV.U32 R8, RZ, RZ, R18 ;  /* 0x000000ffff087224 */ /* 0x000fe400078e0012 */
[----:B------:R-:W-:-:S05]  /*1070*/  IMAD.MOV.U32 R9, RZ, RZ, R17 ;  /* 0x000000ffff097224 */ /* 0x000fca00078e0011 */
[----:B------:R-:W2:Y:S08]  /*1080*/  LDC R2, c[0x0][0x630] ;  /* 0x00018c00ff027b82 */ /* 0x000eb00000000800 */
[----:B------:R-:W3:Y:S01]  /*1090*/  LDC.64 R28, c[0x0][0x620] ;  /* 0x00018800ff1c7b82 */ /* 0x000ee20000000a00 */
[----:B-1----:R-:W-:-:S04]  /*10a0*/  ISETP.NE.U32.AND P0, PT, R26, RZ, PT ;  /* 0x000000ff1a00720c */ /* 0x002fc80003f05070 */
[----:B------:R-:W-:-:S13]  /*10b0*/  ISETP.NE.AND.EX P0, PT, R27, RZ, PT, P0 ;  /* 0x000000ff1b00720c */ /* 0x000fda0003f05300 */
[----:B--23--:R-:W-:Y:S05]  /*10c0*/  @!P0 BRA `(.L_x_14) ;  /* 0x0000000000288947 */ /* 0x00cfea0003800000 */
[----:B0-----:R-:W0:Y:S02]  /*10d0*/  LDC R13, c[0x0][0x634] ;  /* 0x00018d00ff0d7b82 */ /* 0x001e240000000800 */
[----:B0-----:R-:W-:-:S05]  /*10e0*/  IADD3 R13, P0, R18, R13, RZ ;  /* 0x0000000d120d7210 */ /* 0x001fca0007f1e0ff */
[----:B------:R-:W-:-:S04]  /*10f0*/  IMAD.X R15, RZ, RZ, R17, P0 ;  /* 0x000000ffff0f7224 */ /* 0x000fc800000e0611 */
[----:B------:R-:W-:-:S04]  /*1100*/  IMAD.WIDE.U32 R8, R15, R26, RZ ;  /* 0x0000001a0f087225 */ /* 0x000fc800078e00ff */
[----:B------:R-:W-:-:S04]  /*1110*/  IMAD.WIDE.U32 R10, P0, R13, R27, R8 ;  /* 0x0000001b0d0a7225 */ /* 0x000fc80007800008 */
[----:B------:R-:W-:-:S04]  /*1120*/  IMAD.WIDE.U32 R8, R13, R26, RZ ;  /* 0x0000001a0d087225 */ /* 0x000fc800078e00ff */
[----:B------:R-:W-:Y:S01]  /*1130*/  IMAD.X R13, RZ, RZ, RZ, P0 ;  /* 0x000000ffff0d7224 */ /* 0x000fe200000e06ff */
[----:B------:R-:W-:Y:S01]  /*1140*/  IADD3 RZ, P0, R9, R10, RZ ;  /* 0x0000000a09ff7210 */ /* 0x000fe20007f1e0ff */
[----:B------:R-:W-:-:S04]  /*1150*/  IMAD.MOV.U32 R12, RZ, RZ, R11 ;  /* 0x000000ffff0c7224 */ /* 0x000fc800078e000b */
[----:B------:R-:W-:-:S08]  /*1160*/  IMAD.WIDE.U32.X R8, R15, R27, R12, P0 ;  /* 0x0000001b0f087225 */ /* 0x000fd000000e040c */
.L_x_14:
[----:B------:R-:W1:Y:S01]  /*1170*/  LDC.64 R32, c[0x0][0x640] ;  /* 0x00019000ff207b82 */ /* 0x000e620000000a00 */
[-C--:B------:R-:W-:Y:S01]  /*1180*/  SHF.R.U64 R30, R8, R2.reuse, R9 ;  /* 0x00000002081e7219 */ /* 0x080fe20000001209 */
[----:B------:R-:W-:Y:S01]  /*1190*/  IMAD.MOV.U32 R19, RZ, RZ, R17 ;  /* 0x000000ffff137224 */ /* 0x000fe200078e0011 */
[----:B------:R-:W-:Y:S01]  /*11a0*/  SHF.R.U32.HI R2, RZ, R2, R9 ;  /* 0x00000002ff027219 */ /* 0x000fe20000011609 */
[----:B------:R-:W-:Y:S01]  /*11b0*/  IMAD.MOV.U32 R26, RZ, RZ, 0x1 ;  /* 0x00000001ff1a7424 */ /* 0x000fe200078e00ff */
[----:B------:R-:W-:-:S03]  /*11c0*/  IADD3 R11, P0, RZ, -R30, RZ ;  /* 0x8000001eff0b7210 */ /* 0x000fc60007f1e0ff */
[----:B------:R-:W2:Y:S02]  /*11d0*/  LDC R10, c[0x0][0x618] ;  /* 0x00018600ff0a7b82 */ /* 0x000ea40000000800 */
[----:B------:R-:W-:-:S04]  /*11e0*/  IMAD.X R9, RZ, RZ, ~R2, P0 ;  /* 0x000000ffff097224 */ /* 0x000fc800000e0e02 */
[-C--:B------:R-:W-:Y:S02]  /*11f0*/  IMAD R2, R9, R28.reuse, RZ ;  /* 0x0000001c09027224 */ /* 0x080fe400078e02ff */
[----:B0-----:R-:W0:Y:S01]  /*1200*/  LDC R13, c[0x0][0x608] ;  /* 0x00018200ff0d7b82 */ /* 0x001e220000000800 */
[----:B------:R-:W-:-:S04]  /*1210*/  IMAD.WIDE.U32 R8, R11, R28, R18 ;  /* 0x0000001c0b087225 */ /* 0x000fc800078e0012 */
[----:B------:R-:W-:Y:S02]  /*1220*/  IMAD R11, R11, R29, R2 ;  /* 0x0000001d0b0b7224 */ /* 0x000fe400078e0202 */
[----:B------:R-:W-:Y:S01]  /*1230*/  IMAD.MOV.U32 R2, RZ, RZ, -0x1 ;  /* 0xffffffffff027424 */ /* 0x000fe200078e00ff */
[----:B------:R-:W3:Y:S01]  /*1240*/  LDC R31, c[0x0][0x658] ;  /* 0x00019600ff1f7b82 */ /* 0x000ee20000000800 */
[----:B------:R-:W-:Y:S01]  /*1250*/  IMAD.IADD R9, R9, 0x1, R11 ;  /* 0x0000000109097824 */ /* 0x000fe200078e020b */
[----:B-1----:R-:W-:-:S04]  /*1260*/  ISETP.NE.U32.AND P0, PT, R32, RZ, PT ;  /* 0x000000ff2000720c */ /* 0x002fc80003f05070 */
[----:B------:R-:W-:Y:S02]  /*1270*/  ISETP.NE.AND.EX P0, PT, R33, RZ, PT, P0 ;  /* 0x000000ff2100720c */ /* 0x000fe40003f05300 */
[----:B------:R-:W1:Y:S01]  /*1280*/  LDC R29, c[0x0][0x600] ;  /* 0x00018000ff1d7b82 */ /* 0x000e620000000800 */
[-CC-:B--2---:R-:W-:Y:S02]  /*1290*/  SHF.R.U64 R27, R8, R10.reuse, R9.reuse ;  /* 0x0000000a081b7219 */ /* 0x184fe40000001209 */
[----:B------:R-:W-:-:S05]  /*12a0*/  SHF.R.U32.HI R8, RZ, R10, R9 ;  /* 0x0000000aff087219 */ /* 0x000fca0000011609 */
[----:B------:R-:W2:Y:S01]  /*12b0*/  LDC R22, c[0x0][0x648] ;  /* 0x00019200ff167b82 */ /* 0x000ea20000000800 */
[-CC-:B0-----:R-:W-:Y:S02]  /*12c0*/  SHF.R.U64 R34, R27, R13.reuse, R8.reuse ;  /* 0x0000000d1b227219 */ /* 0x181fe40000001208 */
[----:B------:R-:W-:-:S05]  /*12d0*/  SHF.R.U32.HI R8, RZ, R13, R8 ;  /* 0x0000000dff087219 */ /* 0x000fca0000011608 */
[----:B------:R-:W0:Y:S01]  /*12e0*/  LDC R24, c[0x0][0x638] ;  /* 0x00018e00ff187b82 */ /* 0x000e220000000800 */
[-CC-:B---3--:R-:W-:Y:S02]  /*12f0*/  SHF.R.U64 R36, R34, R31.reuse, R8.reuse ;  /* 0x0000001f22247219 */ /* 0x188fe40000001208 */
[-C--:B------:R-:W-:Y:S02]  /*1300*/  SHF.L.U32 R2, R2, R31.reuse, RZ ;  /* 0x0000001f02027219 */ /* 0x080fe400000006ff */
[----:B------:R-:W-:Y:S01]  /*1310*/  SHF.R.U32.HI R9, RZ, R31, R8 ;  /* 0x0000001fff097219 */ /* 0x000fe20000011608 */
[----:B------:R-:W-:Y:S01]  /*1320*/  IMAD.MOV.U32 R8, RZ, RZ, R36 ;  /* 0x000000ffff087224 */ /* 0x000fe200078e0024 */
[----:B------:R-:W-:Y:S01]  /*1330*/  LOP3.LUT R15, RZ, R2, RZ, 0x33, !PT ;  /* 0x00000002ff0f7212 */ /* 0x000fe200078e33ff */
[----:B------:R-:W3:Y:S01]  /*1340*/  LDC R28, c[0x0][0x610] ;  /* 0x00018400ff1c7b82 */ /* 0x000ee20000000800 */
[----:B------:R-:W-:Y:S05]  /*1350*/  @!P0 BRA `(.L_x_15) ;  /* 0x0000000000288947 */ /* 0x000fea0003800000 */
[----:B------:R-:W4:Y:S02]  /*1360*/  LDC R13, c[0x0][0x64c] ;  /* 0x00019300ff0d7b82 */ /* 0x000f240000000800 */
[----:B----4-:R-:W-:-:S05]  /*1370*/  IADD3 R13, P0, R36, R13, RZ ;  /* 0x0000000d240d7210 */ /* 0x010fca0007f1e0ff */
        /* <DEDUP_REMOVED lines=8> */
.L_x_15:
[----:B--2---:R-:W-:Y:S01]  /*1400*/  SHF.R.U64 R7, R8, R22, R9 ;  /* 0x0000001608077219 */ /* 0x004fe20000001209 */
[----:B-1----:R-:W-:Y:S01]  /*1410*/  VIADD R8, R29, 0xffffffff ;  /* 0xffffffff1d087836 */ /* 0x002fe20000000000 */
[----:B------:R-:W-:Y:S01]  /*1420*/  SHF.L.U32 R2, R26, R31, RZ ;  /* 0x0000001f1a027219 */ /* 0x000fe200000006ff */
[----:B------:R-:W-:Y:S01]  /*1430*/  @P1 IMAD R21, R25, R20, R6 ;  /* 0x0000001419151224 */ /* 0x000fe200078e0206 */
[----:B------:R-:W-:Y:S01]  /*1440*/  LOP3.LUT R15, R34, R15, RZ, 0xc0, !PT ;  /* 0x0000000f220f7212 */ /* 0x000fe200078ec0ff */
[----:B------:R-:W-:Y:S01]  /*1450*/  IMAD.MOV R9, RZ, RZ, -R7 ;  /* 0x000000ffff097224 */ /* 0x000fe200078e0a07 */
[----:B------:R-:W-:-:S03]  /*1460*/  LOP3.LUT R8, R27, R8, RZ, 0xc0, !PT ;  /* 0x000000081b087212 */ /* 0x000fc600078ec0ff */
[----:B------:R-:W-:Y:S02]  /*1470*/  IMAD R6, R2, R7, R15 ;  /* 0x0000000702067224 */ /* 0x000fe400078e020f */
[----:B0-----:R-:W-:Y:S02]  /*1480*/  IMAD R2, R9, R24, R36 ;  /* 0x0000001809027224 */ /* 0x001fe400078e0224 */
[----:B---3--:R-:W-:Y:S02]  /*1490*/  IMAD R19, R6, R28, R21 ;  /* 0x0000001c06137224 */ /* 0x008fe400078e0215 */
[----:B------:R-:W-:Y:S02]  /*14a0*/  IMAD R2, R2, R29, R8 ;  /* 0x0000001d02027224 */ /* 0x000fe400078e0208 */
[----:B------:R-:W-:-:S03]  /*14b0*/  IMAD.MOV.U32 R6, RZ, RZ, 0x1 ;  /* 0x00000001ff067424 */ /* 0x000fc600078e00ff */
[----:B------:R-:W-:Y:S02]  /*14c0*/  SEL R22, R2, R19, !P1 ;  /* 0x0000001302167207 */ /* 0x000fe40004800000 */
[----:B------:R-:W-:Y:S01]  /*14d0*/  SEL R19, R19, R2, !P1 ;  /* 0x0000000213137207 */ /* 0x000fe20004800000 */
[----:B------:R-:W-:Y:S01]  /*14e0*/  IMAD.MOV.U32 R2, RZ, RZ, R30 ;  /* 0x000000ffff027224 */ /* 0x000fe200078e001e */
[----:B------:R-:W-:-:S07]  /*14f0*/  PRMT R8, R6, 0x7610, R8 ;  /* 0x0000761006087816 */ /* 0x000fce0000000008 */
.L_x_13:
[----:B------:R-:W-:Y:S05]  /*1500*/  @!P2 BRA `(.L_x_16) ;  /* 0x00000000000ca947 */ /* 0x000fea0003800000 */
[----:B------:R-:W-:Y:S01]  /*1510*/  UCGABAR_WAIT ;  /* 0x0000000000007dc7 */ /* 0x000fe20008000000 */
[----:B------:R-:W-:Y:S01]  /*1520*/  CCTL.IVALL ;  /* 0x00000000ff00798f */ /* 0x000fe20002000000 */
[----:B------:R-:W-:Y:S05]  /*1530*/  BRA `(.L_x_17) ;  /* 0x0000000000047947 */ /* 0x000fea0003800000 */
.L_x_16:
[----:B------:R-:W-:Y:S06]  /*1540*/  BAR.SYNC.DEFER_BLOCKING 0x0 ;  /* 0x0000000000007b1d */ /* 0x000fec0000010000 */
.L_x_17:
[----:B------:R-:W-:Y:S05]  /*1550*/  @!P4 BRA `(.L_x_18) ;  /* 0x00000038002cc947 */ /* 0x000fea0003800000 */
[----:B------:R-:W-:-:S13]  /*1560*/  ISETP.GT.U32.AND P0, PT, R35, 0x1, PT ;  /* 0x000000012300780c */ /* 0x000fda0003f04070 */
[----:B------:R-:W-:Y:S05]  /*1570*/  @P0 EXIT ;  /* 0x000000000000094d */ /* 0x000fea0003800000 */
.L_x_19:
[----:B------:R-:W-:-:S08]  /*1580*/  NOP ;  /* 0x0000000000007918 */ /* 0x000fd00000000000 */
[----:B------:R-:W1:Y:S02]  /*1590*/  USETMAXREG.TRY_ALLOC.CTAPOOL UP0, 0xe8 ;  /* 0x000000e8000079c8 */ /* 0x000e640008000600 */
[----:B-1----:R-:W-:-:S13]  /*15a0*/  PLOP3.LUT P0, PT, PT, PT, UP0, 0x80, 0x0 ;  /* 0x000000000000781c */ /* 0x002fda0003f0f008 */
[----:B------:R-:W-:Y:S05]  /*15b0*/  @!P0 BRA `(.L_x_19) ;  /* 0xfffffffc00f08947 */ /* 0x000fea000383ffff */
[----:B------:R-:W-:-:S13]  /*15c0*/  LOP3.LUT P0, RZ, R8, 0xff, RZ, 0xc0, !PT ;  /* 0x000000ff08ff7812 */ /* 0x000fda000780c0ff */
[----:B------:R-:W-:Y:S05]  /*15d0*/  @!P0 EXIT ;  /* 0x000000000000894d */ /* 0x000fea0003800000 */
[----:B------:R-:W1:Y:S01]  /*15e0*/  S2UR UR4, SR_CgaCtaId ;  /* 0x00000000000479c3 */ /* 0x000e620000008800 */
[----:B------:R-:W-:Y:S01]  /*15f0*/  VIADD R14, R14, 0xffffffff ;  /* 0xffffffff0e0e7836 */ /* 0x000fe20000000000 */
[CC--:B------:R-:W-:Y:S01]  /*1600*/  LEA.HI R4, R0.reuse, R3.reuse, RZ, 0x2 ;  /* 0x0000000300047211 */ /* 0x0c0fe200078f10ff */
[----:B------:R-:W-:Y:S01]  /*1610*/  UMOV UR41, 0x400 ;  /* 0x0000040000297882 */ /* 0x000fe20000000000 */
[----:B------:R-:W-:Y:S01]  /*1620*/  LEA.HI R0, R0, R3, RZ, 0x5 ;  /* 0x0000000300007211 */ /* 0x000fe200078f28ff */
[----:B------:R-:W-:Y:S01]  /*1630*/  UISETP.LT.AND UP0, UPT, UR40, 0x1, UPT ;  /* 0x000000012800788c */ /* 0x000fe2000bf01270 */
[----:B------:R-:W-:Y:S01]  /*1640*/  R2UR UR42, R14 ;  /* 0x000000000e2a72ca */ /* 0x000fe200000e0000 */
[----:B------:R-:W-:Y:S01]  /*1650*/  ULDC UR6, c[0x0][0x284] ;  /* 0x0000a10000067ab9 */ /* 0x000fe20000000800 */
[--C-:B------:R-:W-:Y:S01]  /*1660*/  SHF.R.S32.HI R60, RZ, 0x2, R4.reuse ;  /* 0x00000002ff3c7819 */ /* 0x100fe20000011404 */
[----:B------:R-:W-:Y:S01]  /*1670*/  USEL UR43, UR40, 0x1, UP0 ;  /* 0x00000001282b7887 */ /* 0x000fe20008000000 */
[----:B------:R-:W-:Y:S01]  /*1680*/  SHF.R.S32.HI R5, RZ, 0x1f, R4 ;  /* 0x0000001fff057819 */ /* 0x000fe20000011404 */
[----:B------:R-:W-:Y:S01]  /*1690*/  USHF.L.U32 UR46, UR40, 0x1, URZ ;  /* 0x00000001282e7899 */ /* 0x000fe2000800063f */
[----:B------:R-:W-:Y:S01]  /*16a0*/  LOP3.LUT R62, R4, 0xfffffffc, RZ, 0xc0, !PT ;  /* 0xfffffffc043e7812 */ /* 0x000fe200078ec0ff */
[----:B------:R-:W-:Y:S01]  /*16b0*/  UIADD3 UR43, -UR43, UR40, URZ ;  /* 0x000000282b2b7290 */ /* 0x000fe2000fffe13f */
[----:B------:R-:W-:-:S02]  /*16c0*/  LEA.HI R5, R5, R60, RZ, 0x3 ;  /* 0x0000003c05057211 */ /* 0x000fc400078f18ff */
[----:B------:R-:W-:Y:S01]  /*16d0*/  ISETP.NE.AND P0, PT, R14, RZ, PT ;  /* 0x000000ff0e00720c */ /* 0x000fe20003f05270 */
[----:B------:R-:W-:Y:S01]  /*16e0*/  IMAD.IADD R62, R3, 0x1, -R62 ;  /* 0x00000001033e7824 */ /* 0x000fe200078e0a3e */
[----:B------:R-:W-:Y:S01]  /*16f0*/  LOP3.LUT R5, R5, 0xfffffff8, RZ, 0xc0, !PT ;  /* 0xfffffff805057812 */ /* 0x000fe200078ec0ff */
[----:B------:R-:W-:Y:S01]  /*1700*/  USHF.L.U32 UR42, UR42, 0x3, URZ ;  /* 0x000000032a2a7899 */ /* 0x000fe2000800063f */
[----:B------:R-:W-:Y:S02]  /*1710*/  LOP3.LUT R72, R16, 0x1, RZ, 0xfc, !PT ;  /* 0x0000000110487812 */ /* 0x000fe400078efcff */
[----:B------:R-:W-:Y:S01]  /*1720*/  SEL R73, RZ, 0x1, P0 ;  /* 0x00000001ff497807 */ /* 0x000fe20000000000 */
[----:B------:R-:W-:Y:S01]  /*1730*/  IMAD.IADD R60, R60, 0x1, -R5 ;  /* 0x000000013c3c7824 */ /* 0x000fe200078e0a05 */
[----:B-1----:R-:W-:Y:S01]  /*1740*/  ULEA UR41, UR4, UR41, 0x18 ;  /* 0x0000002904297291 */ /* 0x002fe2000f8ec03f */
[----:B------:R-:W-:Y:S01]  /*1750*/  SHF.R.S32.HI R5, RZ, 0x5, R0 ;  /* 0x00000005ff057819 */ /* 0x000fe20000011400 */
[----:B------:R-:W-:-:S02]  /*1760*/  IMAD.U32 R64, RZ, RZ, UR42 ;  /* 0x0000002aff407e24 */ /* 0x000fc4000f8e00ff */
[----:B------:R-:W-:Y:S01]  /*1770*/  UIADD3 UR47, UR41, 0xf0, URZ ;  /* 0x000000f0292f7890 */ /* 0x000fe2000fffe03f */
[--C-:B------:R-:W-:Y:S01]  /*1780*/  SHF.R.S32.HI R61, RZ, 0x1f, R60.reuse ;  /* 0x0000001fff3d7819 */ /* 0x100fe2000001143c */
[----:B------:R-:W-:Y:S01]  /*1790*/  UIADD3 UR4, UR41, 0x200, URZ ;  /* 0x0000020029047890 */ /* 0x000fe2000fffe03f */
[C-C-:B------:R-:W-:Y:S01]  /*17a0*/  IMAD R67, R5.reuse, -0x10, -R60.reuse ;  /* 0xfffffff005437824 */ /* 0x140fe200078e0a3c */
[----:B------:R-:W-:Y:S01]  /*17b0*/  UIADD3 UR5, UR41, 0x1c200, URZ ;  /* 0x0001c20029057890 */ /* 0x000fe2000fffe03f */
[C---:B------:R-:W-:Y:S01]  /*17c0*/  LOP3.LUT R66, R64.reuse, 0x8, RZ, 0xc0, !PT ;  /* 0x0000000840427812 */ /* 0x040fe200078ec0ff */
[----:B------:R-:W-:Y:S01]  /*17d0*/  USHF.R.U32.HI UR4, URZ, 0x4, UR4 ;  /* 0x000000043f047899 */ /* 0x000fe20008011604 */
[----:B------:R-:W-:Y:S01]  /*17e0*/  IMAD.U32 R63, RZ, RZ, UR47 ;  /* 0x0000002fff3f7e24 */ /* 0x000fe2000f8e00ff */
[----:B------:R-:W-:Y:S01]  /*17f0*/  USHF.R.U32.HI UR5, URZ, 0x4, UR5 ;  /* 0x000000043f057899 */ /* 0x000fe20008011605 */
[----:B------:R-:W-:Y:S01]  /*1800*/  IMAD.WIDE R60, R5, 0x10, R60 ;  /* 0x00000010053c7825 */ /* 0x000fe200078e023c */
[----:B------:R-:W-:Y:S01]  /*1810*/  ULOP3.LUT UR4, UR4, 0x3fff, URZ, 0xc0, !UPT ;  /* 0x00003fff04047892 */ /* 0x000fe2000f8ec03f */
[----:B------:R-:W-:Y:S01]  /*1820*/  LOP3.LUT R64, R64, 0x8, RZ, 0xc, !PT ;  /* 0x0000000840407812 */ /* 0x000fe200078e0cff */
[----:B------:R-:W-:Y:S01]  /*1830*/  ULOP3.LUT UR5, UR5, 0x3fff, URZ, 0xc0, !UPT ;  /* 0x00003fff05057892 */ /* 0x000fe2000f8ec03f */
[----:B------:R-:W-:Y:S01]  /*1840*/  VIADD R65, R63, UR42 ;  /* 0x0000002a3f417c36 */ /* 0x000fe20008000000 */
[----:B------:R-:W-:Y:S01]  /*1850*/  LOP3.LUT R66, R66, 0x18, RZ, 0x3c, !PT ;  /* 0x0000001842427812 */ /* 0x000fe200078e3cff */
[----:B------:R-:W-:Y:S01]  /*1860*/  VIADD R67, R67, UR6 ;  /* 0x0000000643437c36 */ /* 0x000fe20008000000 */
[----:B------:R-:W-:-:S02]  /*1870*/  ULOP3.LUT UR44, UR4, 0x10000, URZ, 0xfc, !UPT ;  /* 0x00010000042c7892 */ /* 0x000fc4000f8efc3f */
[----:B------:R-:W-:-:S12]  /*1880*/  ULOP3.LUT UR45, UR5, 0x10000, URZ, 0xfc, !UPT ;  /* 0x00010000052d7892 */ /* 0x000fd8000f8efc3f */
.L_x_105:
[----:B------:R-:W-:Y:S01]  /*1890*/  SHF.L.U32 R0, R73, 0x1f, RZ ;  /* 0x0000001f49007819 */ /* 0x000fe200000006ff */
[----:B------:R-:W-:Y:S02]  /*18a0*/  ULDC UR4, c[0x0][0x28c] ;  /* 0x0000a30000047ab9 */ /* 0x000fe40000000800 */
[----:B------:R-:W-:Y:S01]  /*18b0*/  ISETP.LT.AND P1, PT, RZ, UR4, PT ;  /* 0x00000004ff007c0c */ /* 0x000fe2000bf21270 */
[----:B-1----:R-:W1:Y:S02]  /*18c0*/  SYNCS.PHASECHK.TRANS64.TRYWAIT P0, [R63+UR42], R0 ;  /* 0x000000003f0075a7 */ /* 0x002e64000800016a */
[----:B-1-34-:R-:W-:Y:S10]  /*18d0*/  @!P0 BRA `(.L_x_20) ;  /* 0x0000004800d08947 */ /* 0x01aff40003800000 */
.L_x_137:
[----:B------:R-:W-:Y:S05]  /*18e0*/  @P1 BRA `(.L_x_21) ;  /* 0x0000000000401947 */ /* 0x000fea0003800000 */
[----:B-1----:R-:W-:Y:S01]  /*18f0*/  MOV R0, 0x0 ;  /* 0x0000000000007802 */ /* 0x002fe20000000f00 */
[----:B------:R-:W-:Y:S01]  /*1900*/  ULDC.64 UR4, c[0x4][0x68] ;  /* 0x01001a0000047ab9 */ /* 0x000fe20000000a00 */
[----:B------:R-:W-:Y:S01]  /*1910*/  ULDC.64 UR6, c[0x4][0x8] ;  /* 0x0100020000067ab9 */ /* 0x000fe20000000a00 */
[----:B------:R-:W-:Y:S01]  /*1920*/  IMAD.U32 R4, RZ, RZ, UR4 ;  /* 0x00000004ff047e24 */ /* 0x000fe2000f8e00ff */
[----:B------:R1:W2:Y:S01]  /*1930*/  LDC.64 R14, c[0x4][R0] ;  /* 0x01000000000e7b82 */ /* 0x0002a20000000a00 */
[----:B------:R-:W-:Y:S01]  /*1940*/  IMAD.U32 R5, RZ, RZ, UR5 ;  /* 0x00000005ff057e24 */ /* 0x000fe2000f8e00ff */
[----:B------:R-:W-:Y:S01]  /*1950*/  ULDC.64 UR4, c[0x4][0x70] ;  /* 0x01001c0000047ab9 */ /* 0x000fe20000000a00 */
[----:B------:R-:W-:Y:S02]  /*1960*/  IMAD.U32 R10, RZ, RZ, UR6 ;  /* 0x00000006ff0a7e24 */ /* 0x000fe4000f8e00ff */
[----:B------:R-:W-:Y:S02]  /*1970*/  IMAD.U32 R6, RZ, RZ, UR4 ;  /* 0x00000004ff067e24 */ /* 0x000fe4000f8e00ff */
[----:B------:R-:W-:-:S02]  /*1980*/  IMAD.U32 R7, RZ, RZ, UR5 ;  /* 0x00000005ff077e24 */ /* 0x000fc4000f8e00ff */
[----:B------:R-:W-:Y:S02]  /*1990*/  IMAD.U32 R11, RZ, RZ, UR7 ;  /* 0x00000007ff0b7e24 */ /* 0x000fe4000f8e00ff */
[----:B------:R-:W-:Y:S02]  /*19a0*/  IMAD.MOV.U32 R8, RZ, RZ, 0x1e1 ;  /* 0x000001e1ff087424 */ /* 0x000fe400078e00ff */
[----:B0-----:R-:W-:Y:S02]  /*19b0*/  IMAD.MOV.U32 R12, RZ, RZ, 0x1 ;  /* 0x00000001ff0c7424 */ /* 0x001fe400078e00ff */
[----:B-1----:R-:W-:-:S07]  /*19c0*/  IMAD.MOV.U32 R13, RZ, RZ, RZ ;  /* 0x000000ffff0d7224 */ /* 0x002fce00078e00ff */
[----:B------:R-:W-:-:S07]  /*19d0*/  LEPC R20, `(.L_x_21) ;  /* 0x000000001014794e */ /* 0x000fce0000000000 */
[----:B--2--5:R-:W-:Y:S05]  /*19e0*/  CALL.ABS.NOINC R14 ;  /* 0x000000000e007343 */ /* 0x024fea0003c00000 */
.L_x_21:
[----:B------:R-:W-:-:S13]  /*19f0*/  ISETP.NE.AND P0, PT, R72, 0x3, PT ;  /* 0x000000034800780c */ /* 0x000fda0003f05270 */
[----:B------:R-:W-:Y:S05]  /*1a00*/  @!P0 BRA `(.L_x_22) ;  /* 0x0000000000048947 */ /* 0x000fea0003800000 */
[----:B------:R-:W-:Y:S01]  /*1a10*/  BPT.TRAP 0x1 ;  /* 0x000000040000795c */ /* 0x000fe20000300000 */
.L_x_22:
[----:B------:R-:W-:Y:S02]  /*1a20*/  IMAD.U32 R3, RZ, RZ, UR38 ;  /* 0x00000026ff037e24 */ /* 0x000fe4000f8e00ff */
[----:B-1----:R-:W-:-:S03]  /*1a30*/  IMAD.U32 R0, RZ, RZ, UR39 ;  /* 0x00000027ff007e24 */ /* 0x002fc6000f8e00ff */
[----:B------:R-:W-:Y:S02]  /*1a40*/  LEA R3, R3, UR41, 0x3 ;  /* 0x0000002903037c11 */ /* 0x000fe4000f8e18ff */
[----:B------:R-:W-:-:S04]  /*1a50*/  SHF.L.U32 R0, R0, 0x1f, RZ ;  /* 0x0000001f00007819 */ /* 0x000fc800000006ff */
[----:B------:R1:W2:Y:S01]  /*1a60*/  SYNCS.PHASECHK.TRANS64.TRYWAIT P1, [R3+URZ], R0 ;  /* 0x00000000030075a7 */ /* 0x0002a2000802017f */
[----:B------:R-:W-:Y:S05]  /*1a70*/  @!P0 BRA `(.L_x_23) ;  /* 0x0000000000048947 */ /* 0x000fea0003800000 */
[----:B------:R-:W-:Y:S01]  /*1a80*/  BPT.TRAP 0x1 ;  /* 0x000000040000795c */ /* 0x000fe20000300000 */
.L_x_23:
[----:B--2---:R-:W-:Y:S05]  /*1a90*/  @P1 BRA `(.L_x_24) ;  /* 0x0000000000081947 */ /* 0x004fea0003800000 */
[----:B------:R-:W2:Y:S02]  /*1aa0*/  SYNCS.PHASECHK.TRANS64.TRYWAIT P1, [R3+URZ], R0 ;  /* 0x00000000030075a7 */ /* 0x000ea4000802017f */
[----:B--2---:R-:W-:Y:S05]  /*1ab0*/  @!P1 BRA `(.L_x_25) ;  /* 0x00000048006c9947 */ /* 0x004fea0003800000 */
.L_x_24:
[----:B------:R-:W-:Y:S05]  /*1ac0*/  WARPSYNC.ALL ;  /* 0x0000000000007948 */ /* 0x000fea0003800000 */
[----:B------:R-:W-:Y:S01]  /*1ad0*/  ULEA UR8, UR38, UR44, 0x9 ;  /* 0x0000002c26087291 */ /* 0x000fe2000f8e483f */
[----:B------:R-:W-:Y:S01]  /*1ae0*/  WARPGROUP.ARRIVE ;  /* 0x00000000000079c5 */ /* 0x000fe20000000000 */
[----:B------:R-:W-:Y:S01]  /*1af0*/  ULEA UR9, UR38, UR45, 0x9 ;  /* 0x0000002d26097291 */ /* 0x000fe2000f8e483f */
[----:B-12---:R-:W-:Y:S01]  /*1b00*/  IMAD.U32 R0, RZ, RZ, UR43 ;  /* 0x0000002bff007e24 */ /* 0x006fe2000f8e00ff */
[----:B------:R-:W-:Y:S01]  /*1b10*/  UMOV UR5, 0x40000040 ;  /* 0x4000004000057882 */ /* 0x000fe20000000000 */
[----:B------:R-:W-:-:S02]  /*1b20*/  UMOV UR7, 0x40000040 ;  /* 0x4000004000077882 */ /* 0x000fc40000000000 */
[----:B------:R-:W-:Y:S01]  /*1b30*/  UMOV UR4, UR8 ;  /* 0x0000000800047c82 */ /* 0x000fe20008000000 */
[----:B------:R-:W-:Y:S01]  /*1b40*/  ISETP.GE.AND P1, PT, R0, 0x1, PT ;  /* 0x000000010000780c */ /* 0x000fe20003f26270 */
[----:B------:R-:W-:Y:S02]  /*1b50*/  UMOV UR6, UR9 ;  /* 0x0000000900067c82 */ /* 0x000fe40008000000 */
[----:B------:R-:W-:Y:S01]  /*1b60*/  HGMMA.64x64x16.F32.BF16 R24, gdesc[UR4], RZ, !UPT, gsb0 ;  /* 0x00e00000041879f0 */ /* 0x000fe2000c0018ff */
[----:B------:R-:W-:Y:S02]  /*1b70*/  UIADD3 UR4, UR8, 0x2, URZ ;  /* 0x0000000208047890 */ /* 0x000fe4000fffe03f */
[----:B------:R-:W-:Y:S01]  /*1b80*/  UIADD3 UR6, UR9, 0x2, URZ ;  /* 0x0000000209067890 */ /* 0x000fe2000fffe03f */
[----:B------:R-:W-:Y:S01]  /*1b90*/  UMOV UR5, 0x40000040 ;  /* 0x4000004000057882 */ /* 0x000fe20000000000 */
[----:B------:R-:W-:Y:S01]  /*1ba0*/  UMOV UR7, 0x40000040 ;  /* 0x4000004000077882 */ /* 0x000fe20000000000 */
[----:B------:R-:W-:-:S02]  /*1bb0*/  WARPGROUP.DEPBAR.LE gsb0, 0x0 ;  /* 0x00008000000079c5 */ /* 0x000fc40000010000 */
[----:B------:R-:W-:-:S06]  /*1bc0*/  WARPGROUP.ARRIVE ;  /* 0x00000000000079c5 */ /* 0x000fcc0000000000 */
[----:B------:R-:W-:Y:S01]  /*1bd0*/  HGMMA.64x64x16.F32.BF16 R24, gdesc[UR4], R24, gsb0 ;  /* 0x00e00000041879f0 */ /* 0x000fe20008001818 */
[----:B------:R-:W-:Y:S02]  /*1be0*/  UIADD3 UR4, UR8, 0x4, URZ ;  /* 0x0000000408047890 */ /* 0x000fe4000fffe03f */
[----:B------:R-:W-:Y:S01]  /*1bf0*/  UIADD3 UR6, UR9, 0x4, URZ ;  /* 0x0000000409067890 */ /* 0x000fe2000fffe03f */
[----:B------:R-:W-:Y:S01]  /*1c00*/  UMOV UR5, 0x40000040 ;  /* 0x4000004000057882 */ /* 0x000fe20000000000 */
[----:B------:R-:W-:Y:S01]  /*1c10*/  UMOV UR7, 0x40000040 ;  /* 0x4000004000077882 */ /* 0x000fe20000000000 */
[----:B------:R-:W-:Y:S02]  /*1c20*/  WARPGROUP.DEPBAR.LE gsb0, 0x0 ;  /* 0x00008000000079c5 */ /* 0x000fe40000010000 */
        /* <DEDUP_REMOVED lines=8> */
[----:B------:R-:W-:Y:S03]  /*1cb0*/  HGMMA.64x64x16.F32.BF16 R24, gdesc[UR4], R24, gsb0 ;  /* 0x00e00000041879f0 */ /* 0x000fe60008001818 */
[----:B------:R-:W-:Y:S02]  /*1cc0*/  WARPGROUP.DEPBAR.LE gsb0, 0x0 ;  /* 0x00008000000079c5 */ /* 0x000fe40000010000 */
[----:B------:R-:W-:Y:S05]  /*1cd0*/  @!P1 BRA `(.L_x_26) ;  /* 0x0000000400149947 */ /* 0x000fea0003800000 */
[----:B------:R-:W-:Y:S01]  /*1ce0*/  UIADD3 UR4, UR38, 0x1, URZ ;  /* 0x0000000126047890 */ /* 0x000fe2000fffe03f */
[----:B------:R-:W-:Y:S02]  /*1cf0*/  IMAD.U32 R0, RZ, RZ, UR43 ;  /* 0x0000002bff007e24 */ /* 0x000fe4000f8e00ff */
[----:B------:R-:W-:Y:S01]  /*1d00*/  IMAD.U32 R3, RZ, RZ, UR38 ;  /* 0x00000026ff037e24 */ /* 0x000fe2000f8e00ff */
[----:B------:R-:W-:-:S04]  /*1d10*/  UISETP.NE.AND UP0, UPT, UR4, 0xe, UPT ;  /* 0x0000000e0400788c */ /* 0x000fc8000bf05270 */
[----:B------:R-:W-:Y:S02]  /*1d20*/  USEL UR5, URZ, 0x1, UP0 ;  /* 0x000000013f057887 */ /* 0x000fe40008000000 */
[----:B------:R-:W-:Y:S02]  /*1d30*/  USEL UR8, UR4, URZ, UP0 ;  /* 0x0000003f04087287 */ /* 0x000fe40008000000 */
[----:B------:R-:W-:-:S06]  /*1d40*/  ULOP3.LUT UR5, UR39, UR5, URZ, 0x3c, !UPT ;  /* 0x0000000527057292 */ /* 0x000fcc000f8e3c3f */
[----:B------:R-:W-:-:S07]  /*1d50*/  IMAD.U32 R6, RZ, RZ, UR5 ;  /* 0x00000005ff067e24 */ /* 0x000fce000f8e00ff */
.L_x_33:
[----:B------:R-:W-:Y:S05]  /*1d60*/  @!P0 BRA `(.L_x_27) ;  /* 0x0000000000048947 */ /* 0x000fea0003800000 */
[----:B------:R-:W-:Y:S01]  /*1d70*/  BPT.TRAP 0x1 ;  /* 0x000000040000795c */ /* 0x000fe20000300000 */
.L_x_27:
[----:B------:R-:W-:Y:S01]  /*1d80*/  ULEA UR4, UR8, UR41, 0x3 ;  /* 0x0000002908047291 */ /* 0x000fe2000f8e183f */
[----:B------:R-:W-:-:S08]  /*1d90*/  SHF.L.U32 R4, R6, 0x1f, RZ ;  /* 0x0000001f06047819 */ /* 0x000fd000000006ff */
[----:B------:R1:W2:Y:S01]  /*1da0*/  SYNCS.PHASECHK.TRANS64.TRYWAIT P1, [UR4], R4 ;  /* 0x00000004ff0075a7 */ /* 0x0002a20008020144 */
[----:B------:R-:W-:Y:S05]  /*1db0*/  @!P0 BRA `(.L_x_28) ;  /* 0x0000000000048947 */ /* 0x000fea0003800000 */
[----:B------:R-:W-:Y:S01]  /*1dc0*/  BPT.TRAP 0x1 ;  /* 0x000000040000795c */ /* 0x000fe20000300000 */
.L_x_28:
[----:B--2---:R-:W-:Y:S05]  /*1dd0*/  @P1 BRA `(.L_x_29) ;  /* 0x0000000000081947 */ /* 0x004fea0003800000 */
[----:B------:R-:W2:Y:S02]  /*1de0*/  SYNCS.PHASECHK.TRANS64.TRYWAIT P1, [UR4], R4 ;  /* 0x00000004ff0075a7 */ /* 0x000ea40008020144 */
[----:B--2---:R-:W-:Y:S05]  /*1df0*/  @!P1 BRA `(.L_x_30) ;  /* 0x0000004400b09947 */ /* 0x004fea0003800000 */
.L_x_29:
[----:B------:R-:W-:Y:S01]  /*1e00*/  ULEA UR9, UR8, UR44, 0x9 ;  /* 0x0000002c08097291 */ /* 0x000fe2000f8e483f */
[----:B------:R-:W-:Y:S01]  /*1e10*/  WARPGROUP.ARRIVE ;  /* 0x00000000000079c5 */ /* 0x000fe20000000000 */
[----:B------:R-:W-:Y:S01]  /*1e20*/  ULEA UR10, UR8, UR45, 0x9 ;  /* 0x0000002d080a7291 */ /* 0x000fe2000f8e483f */
[----:B------:R-:W-:Y:S01]  /*1e30*/  UMOV UR5, 0x40000040 ;  /* 0x4000004000057882 */ /* 0x000fe20000000000 */
[----:B------:R-:W-:-:S03]  /*1e40*/  UMOV UR7, 0x40000040 ;  /* 0x4000004000077882 */ /* 0x000fc60000000000 */
[----:B------:R-:W-:Y:S02]  /*1e50*/  UMOV UR4, UR9 ;  /* 0x0000000900047c82 */ /* 0x000fe40008000000 */
[----:B------:R-:W-:Y:S02]  /*1e60*/  UMOV UR6, UR10 ;  /* 0x0000000a00067c82 */ /* 0x000fe40008000000 */
[----:B------:R-:W-:Y:S01]  /*1e70*/  HGMMA.64x64x16.F32.BF16 R24, gdesc[UR4], R24, gsb0 ;  /* 0x00e00000041879f0 */ /* 0x000fe20008001818 */
        /* <DEDUP_REMOVED lines=23> */
[----:B------:R-:W-:Y:S01]  /*1ff0*/  BPT.TRAP 0x1 ;  /* 0x000000040000795c */ /* 0x000fe20000300000 */
.L_x_31:
[----:B------:R-:W-:-:S13]  /*2000*/  ISETP.NE.AND P1, PT, R57, RZ, PT ;  /* 0x000000ff3900720c */ /* 0x000fda0003f25270 */
[----:B-12---:R-:W-:-:S05]  /*2010*/  @P1 LEA R4, R3, UR41, 0x3 ;  /* 0x0000002903041c11 */ /* 0x006fca000f8e18ff */
[----:B------:R-:W-:-:S05]  /*2020*/  @P1 VIADD R5, R4, 0x70 ;  /* 0x0000007004051836 */ /* 0x000fca0000000000 */
[----:B------:R-:W-:-:S04]  /*2030*/  @P1 PRMT R5, R56, 0x654, R5 ;  /* 0x0000065438051816 */ /* 0x000fc80000000005 */
[----:B------:R1:W-:Y:S01]  /*2040*/  @P1 SYNCS.ARRIVE.TRANS64.RED.A1T0 RZ, [R5+URZ], RZ ;  /* 0x000000ff05ff19a7 */ /* 0x0003e2000810043f */
[----:B------:R-:W-:-:S13]  /*2050*/  ISETP.GT.U32.AND P1, PT, R16, 0x1, PT ;  /* 0x000000011000780c */ /* 0x000fda0003f24070 */
[----:B-1----:R-:W-:Y:S05]  /*2060*/  @P1 BRA `(.L_x_32) ;  /* 0x0000000000041947 */ /* 0x002fea0003800000 */
[----:B------:R-:W-:Y:S01]  /*2070*/  BPT.TRAP 0x1 ;  /* 0x000000040000795c */ /* 0x000fe20000300000 */
.L_x_32:
[----:B------:R-:W-:Y:S01]  /*2080*/  UIADD3 UR8, UR8, 0x1, URZ ;  /* 0x0000000108087890 */ /* 0x000fe2000fffe03f */
[C---:B------:R-:W-:Y:S01]  /*2090*/  ISETP.GT.AND P2, PT, R0.reuse, 0x1, PT ;  /* 0x000000010000780c */ /* 0x040fe20003f44270 */
[----:B------:R-:W-:Y:S02]  /*20a0*/  VIADD R3, R3, 0x1 ;  /* 0x0000000103037836 */ /* 0x000fe40000000000 */
[----:B------:R-:W-:Y:S01]  /*20b0*/  UISETP.NE.AND UP0, UPT, UR8, 0xe, UPT ;  /* 0x0000000e0800788c */ /* 0x000fe2000bf05270 */
[----:B------:R-:W-:Y:S02]  /*20c0*/  VIADD R0, R0, 0xffffffff ;  /* 0xffffffff00007836 */ /* 0x000fe40000000000 */
[C---:B------:R-:W-:Y:S01]  /*20d0*/  ISETP.NE.AND P1, PT, R3.reuse, 0xe, PT ;  /* 0x0000000e0300780c */ /* 0x040fe20003f25270 */
[----:B------:R-:W-:Y:S02]  /*20e0*/  USEL UR4, URZ, 0x1, UP0 ;  /* 0x000000013f047887 */ /* 0x000fe40008000000 */
[----:B------:R-:W-:Y:S01]  /*20f0*/  USEL UR8, UR8, URZ, UP0 ;  /* 0x0000003f08087287 */ /* 0x000fe20008000000 */
[----:B------:R-:W-:-:S03]  /*2100*/  SEL R3, R3, RZ, P1 ;  /* 0x000000ff03037207 */ /* 0x000fc60000800000 */
[----:B------:R-:W-:Y:S01]  /*2110*/  LOP3.LUT R6, R6, UR4, RZ, 0x3c, !PT ;  /* 0x0000000406067c12 */ /* 0x000fe2000f8e3cff */
[----:B------:R-:W-:Y:S07]  /*2120*/  @P2 BRA `(.L_x_33) ;  /* 0xfffffffc000c2947 */ /* 0x000fee000383ffff */
.L_x_26:
[----:B------:R-:W1:Y:S01]  /*2130*/  LDC R0, c[0x0][0x28c] ;  /* 0x0000a300ff007b82 */ /* 0x000e620000000800 */
[----:B------:R2:W-:Y:S01]  /*2140*/  SYNCS.ARRIVE.TRANS64.A1T0 RZ, [R64+UR47], RZ ;  /* 0x000000ff40ff79a7 */ /* 0x0005e2000810002f */
[----:B-1----:R-:W-:-:S13]  /*2150*/  ISETP.GE.AND P1, PT, R0, 0x1, PT ;  /* 0x000000010000780c */ /* 0x002fda0003f26270 */
[----:B--2---:R-:W-:Y:S05]  /*2160*/  @!P1 BRA `(.L_x_34) ;  /* 0x00000000004c9947 */ /* 0x004fea0003800000 */
[----:B------:R-:W-:Y:S05]  /*2170*/  @!P0 BRA `(.L_x_35) ;  /* 0x0000000000048947 */ /* 0x000fea0003800000 */
[----:B------:R-:W-:Y:S01]  /*2180*/  BPT.TRAP 0x1 ;  /* 0x000000040000795c */ /* 0x000fe20000300000 */
.L_x_35:
[----:B------:R-:W-:Y:S01]  /*2190*/  ISETP.NE.AND P0, PT, R57, RZ, PT ;  /* 0x000000ff3900720c */ /* 0x000fe20003f05270 */
[----:B------:R-:W-:Y:S01]  /*21a0*/  BSSY B0, `(.L_x_36) ;  /* 0x000000d000007945 */ /* 0x000fe20003800000 */
[----:B------:R-:W-:-:S11]  /*21b0*/  ISETP.GT.U32.AND P1, PT, R16, 0x1, PT ;  /* 0x000000011000780c */ /* 0x000fd60003f24070 */
[----:B------:R-:W-:Y:S05]  /*21c0*/  @!P0 BRA `(.L_x_37) ;  /* 0x0000000000288947 */ /* 0x000fea0003800000 */
[----:B------:R-:W-:-:S04]  /*21d0*/  UIADD3 UR6, UR43, UR38, URZ ;  /* 0x000000262b067290 */ /* 0x000fc8000fffe03f */
[----:B------:R-:W-:-:S04]  /*21e0*/  USHF.R.U32.HI UR4, URZ, 0x1, UR6 ;  /* 0x000000013f047899 */ /* 0x000fc80008011606 */
[----:B------:R-:W-:-:S04]  /*21f0*/  UIMAD.WIDE.U32 UR4, UR4, -0x6db6db6d, URZ ;  /* 0x92492493040478a5 */ /* 0x000fc8000f8e003f */
[----:B------:R-:W-:-:S04]  /*2200*/  USHF.R.U32.HI UR4, URZ, 0x2, UR5 ;  /* 0x000000023f047899 */ /* 0x000fc80008011605 */
[----:B------:R-:W-:-:S04]  /*2210*/  UIMAD UR6, UR4, -0xe, UR6 ;  /* 0xfffffff2040678a4 */ /* 0x000fc8000f8e0206 */
[----:B------:R-:W-:-:S04]  /*2220*/  ULEA UR6, UR6, UR41, 0x3 ;  /* 0x0000002906067291 */ /* 0x000fc8000f8e183f */
[----:B------:R-:W-:-:S06]  /*2230*/  UIADD3 UR6, UR6, 0x70, URZ ;  /* 0x0000007006067890 */ /* 0x000fcc000fffe03f */
[----:B------:R-:W-:-:S05]  /*2240*/  IMAD.U32 R3, RZ, RZ, UR6 ;  /* 0x00000006ff037e24 */ /* 0x000fca000f8e00ff */
[----:B------:R-:W-:-:S04]  /*2250*/  PRMT R0, R56, 0x654, R3 ;  /* 0x0000065438007816 */ /* 0x000fc80000000003 */
[----:B------:R1:W-:Y:S03]  /*2260*/  SYNCS.ARRIVE.TRANS64.RED.A1T0 RZ, [R0+URZ], RZ ;  /* 0x000000ff00ff79a7 */ /* 0x0003e6000810043f */
.L_x_37:
[----:B------:R-:W-:Y:S05]  /*2270*/  BSYNC B0 ;  /* 0x0000000000007941 */ /* 0x000fea0003800000 */
.L_x_36:
[----:B------:R-:W-:Y:S05]  /*2280*/  @P1 BRA `(.L_x_34) ;  /* 0x0000000000041947 */ /* 0x000fea0003800000 */
[----:B------:R-:W-:Y:S01]  /*2290*/  BPT.TRAP 0x1 ;  /* 0x000000040000795c */ /* 0x000fe20000300000 */
.L_x_34:
[----:B-1----:R-:W-:Y:S01]  /*22a0*/  SHF.L.U32 R0, R73, 0x1f, RZ ;  /* 0x0000001f49007819 */ /* 0x002fe200000006ff */
[----:B------:R-:W-:Y:S01]  /*22b0*/  UIADD3 UR38, UR46, UR38, URZ ;  /* 0x000000262e267290 */ /* 0x000fe2000fffe03f */
[----:B------:R-:W1:Y:S01]  /*22c0*/  LDC R7, c[0x0][0x288] ;  /* 0x0000a200ff077b82 */ /* 0x000e620000000800 */
[----:B------:R-:W-:Y:S01]  /*22d0*/  UISETP.GE.U32.AND UP1, UPT, UR46, 0xe, UPT ;  /* 0x0000000e2e00788c */ /* 0x000fe2000bf26070 */
[----:B------:R-:W-:Y:S01]  /*22e0*/  IMAD.SHL.U32 R8, R62, 0x2, RZ ;  /* 0x000000023e087824 */ /* 0x000fe200078e00ff */
[----:B------:R-:W-:Y:S02]  /*22f0*/  UISETP.GT.U32.AND UP0, UPT, UR38, 0xd, UPT ;  /* 0x0000000d2600788c */ /* 0x000fe4000bf04070 */
[----:B------:R-:W-:Y:S02]  /*2300*/  USHF.R.U32.HI UR4, URZ, 0x1, UR38 ;  /* 0x000000013f047899 */ /* 0x000fe40008011626 */
[----:B------:R-:W-:Y:S01]  /*2310*/  UISETP.LT.U32.AND UP0, UPT, UR46, 0xe, UP0 ;  /* 0x0000000e2e00788c */ /* 0x000fe20008701070 */
[----:B------:R-:W2:Y:S01]  /*2320*/  SYNCS.PHASECHK.TRANS64.TRYWAIT P0, [R63+UR42+0x10], R0 ;  /* 0x000010003f0075a7 */ /* 0x000ea2000800016a */
[----:B------:R-:W-:Y:S01]  /*2330*/  UIMAD.WIDE.U32 UR4, UR4, -0x6db6db6d, URZ ;  /* 0x92492493040478a5 */ /* 0x000fe2000f8e003f */
[----:B------:R-:W-:Y:S01]  /*2340*/  SHF.R.S32.HI R9, RZ, 0x1f, R8 ;  /* 0x0000001fff097819 */ /* 0x000fe20000011408 */
[----:B------:R-:W-:-:S02]  /*2350*/  USEL UR6, URZ, 0x1, !UP0 ;  /* 0x000000013f067887 */ /* 0x000fc4000c000000 */
[----:B------:R-:W-:Y:S02]  /*2360*/  USHF.R.U32.HI UR4, URZ, 0x2, UR5 ;  /* 0x000000023f047899 */ /* 0x000fe40008011605 */
[----:B------:R-:W-:Y:S02]  /*2370*/  ULOP3.LUT UR39, UR39, UR6, URZ, 0x3c, !UPT ;  /* 0x0000000627277292 */ /* 0x000fe4000f8e3c3f */
[----:B------:R-:W-:Y:S02]  /*2380*/  UIMAD UR38, UR4, -0xe, UR38 ;  /* 0xfffffff2042678a4 */ /* 0x000fe4000f8e0226 */
[----:B------:R-:W-:Y:S01]  /*2390*/  @UP1 ULOP3.LUT UR39, UR39, 0x1, UR4, 0x78, !UPT ;  /* 0x0000000127271892 */ /* 0x000fe2000f8e7804 */
[----:B-12---:R-:W-:Y:S11]  /*23a0*/  @!P0 BRA `(.L_x_38) ;  /* 0x00000040005c8947 */ /* 0x006ff60003800000 */
.L_x_138:
[----:B-1----:R-:W-:Y:S01]  /*23b0*/  IMAD.SHL.U32 R0, R19, 0x40, RZ ;  /* 0x0000004013007824 */ /* 0x002fe200078e00ff */
[----:B------:R-:W-:Y:S01]  /*23c0*/  ULDC UR6, c[0x0][0x284] ;  /* 0x0000a10000067ab9 */ /* 0x000fe20000000800 */
[----:B------:R-:W-:Y:S01]  /*23d0*/  IMAD.SHL.U32 R14, R22, 0x40, RZ ;  /* 0x00000040160e7824 */ /* 0x000fe200078e00ff */
[----:B------:R-:W-:Y:S01]  /*23e0*/  SHF.R.S32.HI R11, RZ, 0x1f, R2 ;  /* 0x0000001fff0b7819 */ /* 0x000fe20000011402 */
[----:B------:R-:W-:Y:S01]  /*23f0*/  ULDC.64 UR4, c[0x0][0x5d0] ;  /* 0x0001740000047ab9 */ /* 0x000fe20000000a00 */
[----:B------:R-:W-:Y:S01]  /*2400*/  ISETP.GE.AND P0, PT, R0, UR6, PT ;  /* 0x0000000600007c0c */ /* 0x000fe2000bf06270 */
[----:B------:R-:W-:Y:S01]  /*2410*/  IMAD.WIDE.U32 R4, R2, UR4, R8 ;  /* 0x0000000402047c25 */ /* 0x000fe2000f8e0008 */
[----:B------:R-:W-:Y:S02]  /*2420*/  SHF.R.S32.HI R15, RZ, 0x1f, R14 ;  /* 0x0000001fff0f7819 */ /* 0x000fe4000001140e */
[C---:B------:R-:W-:Y:S01]  /*2430*/  ISETP.GE.OR P0, PT, R14.reuse, R7, P0 ;  /* 0x000000070e00720c */ /* 0x040fe20000706670 */
[----:B------:R-:W-:Y:S01]  /*2440*/  IMAD R3, R11, UR4, RZ ;  /* 0x000000040b037c24 */ /* 0x000fe2000f8e02ff */
[----:B------:R-:W-:-:S03]  /*2450*/  IADD3 R4, P1, R14, R4, RZ ;  /* 0x000000040e047210 */ /* 0x000fc60007f3e0ff */
[----:B------:R-:W-:-:S05]  /*2460*/  IMAD R3, R2, UR5, R3 ;  /* 0x0000000502037c24 */ /* 0x000fca000f8e0203 */
[----:B------:R-:W-:-:S03]  /*2470*/  IADD3.X R5, R15, R5, R3, P1, !PT ;  /* 0x000000050f057210 */ /* 0x000fc60000ffe403 */
[----:B------:R-:W-:Y:S05]  /*2480*/  @P0 BRA `(.L_x_39) ;  /* 0x0000002000b00947 */ /* 0x000fea0003800000 */
[----:B------:R-:W1:Y:S01]  /*2490*/  LDC.64 R76, c[0x0][0x5c8] ;  /* 0x00017200ff4c7b82 */ /* 0x000e620000000a00 */
[----:B-----5:R-:W-:Y:S01]  /*24a0*/  FSETP.NEU.AND P0, PT, R59, RZ, PT ;  /* 0x000000ff3b00720b */ /* 0x020fe20003f0d000 */
[----:B------:R-:W-:Y:S01]  /*24b0*/  IMAD R3, R62, -0x2, R7 ;  /* 0xfffffffe3e037824 */ /* 0x000fe200078e0207 */
[----:B------:R-:W-:Y:S01]  /*24c0*/  BSSY B0, `(.L_x_39) ;  /* 0x0000228000007945 */ /* 0x000fe20003800000 */
[----:B------:R-:W-:-:S04]  /*24d0*/  IMAD.WIDE R68, R19, 0x40, R60 ;  /* 0x0000004013447825 */ /* 0x000fc800078e023c */
[----:B------:R-:W-:Y:S02]  /*24e0*/  IMAD.IADD R3, R3, 0x1, -R14 ;  /* 0x0000000103037824 */ /* 0x000fe400078e0a0e */
[----:B------:R-:W-:-:S03]  /*24f0*/  IMAD.IADD R0, R67, 0x1, -R0 ;  /* 0x0000000143007824 */ /* 0x000fc600078e0a00 */
[----:B------:R-:W-:-:S04]  /*2500*/  ISETP.GT.AND P2, PT, R3, RZ, PT ;  /* 0x000000ff0300720c */ /* 0x000fc80003f44270 */
[----:B------:R-:W-:Y:S01]  /*2510*/  ISETP.GT.AND P1, PT, R0, RZ, P2 ;  /* 0x000000ff0000720c */ /* 0x000fe20001724270 */
[-C--:B-1----:R-:W-:Y:S02]  /*2520*/  IMAD R6, R69, R76.reuse, RZ ;  /* 0x0000004c45067224 */ /* 0x082fe400078e02ff */
[----:B------:R-:W-:-:S04]  /*2530*/  IMAD.WIDE.U32 R70, R68, R76, R4 ;  /* 0x0000004c44467225 */ /* 0x000fc800078e0004 */
[----:B------:R-:W-:-:S04]  /*2540*/  IMAD R5, R68, R77, R6 ;  /* 0x0000004d44057224 */ /* 0x000fc800078e0206 */
[----:B------:R-:W-:Y:S01]  /*2550*/  IMAD.IADD R7, R71, 0x1, R5 ;  /* 0x0000000147077824 */ /* 0x000fe200078e0205 */
[----:B------:R-:W-:Y:S06]  /*2560*/  @!P0 BRA `(.L_x_40) ;  /* 0x0000001400e48947 */ /* 0x000fec0003800000 */
[----:B------:R-:W1:Y:S01]  /*2570*/  LDC.64 R74, c[0x0][0x5b8] ;  /* 0x00016e00ff4a7b82 */ /* 0x000e620000000a00 */
[----:B------:R-:W-:-:S07]  /*2580*/  ULDC.64 UR4, c[0x0][0x5c0] ;  /* 0x0001700000047ab9 */ /* 0x000fce0000000a00 */
[----:B------:R-:W2:Y:S08]  /*2590*/  LDC.64 R78, c[0x0][0x5b0] ;  /* 0x00016c00ff4e7b82 */ /* 0x000eb00000000a00 */
[----:B------:R-:W0:Y:S01]  /*25a0*/  LDC.64 R80, c[0x0][0x5a8] ;  /* 0x00016a00ff507b82 */ /* 0x000e220000000a00 */
[-C--:B-1----:R-:W-:Y:S02]  /*25b0*/  IMAD R6, R11, R74.reuse, RZ ;  /* 0x0000004a0b067224 */ /* 0x082fe400078e02ff */
[----:B------:R-:W-:-:S04]  /*25c0*/  IMAD.WIDE.U32 R4, R2, R74, R8 ;  /* 0x0000004a02047225 */ /* 0x000fc800078e0008 */
[----:B------:R-:W-:Y:S01]  /*25d0*/  IMAD R71, R2, R75, R6 ;  /* 0x0000004b02477224 */ /* 0x000fe200078e0206 */
[----:B------:R-:W-:Y:S01]  /*25e0*/  IADD3 R10, P0, R14, R4, RZ ;  /* 0x000000040e0a7210 */ /* 0x000fe20007f1e0ff */
[----:B--2---:R-:W-:-:S03]  /*25f0*/  IMAD R4, R69, R78, RZ ;  /* 0x0000004e45047224 */ /* 0x004fc600078e02ff */
[----:B------:R-:W-:Y:S01]  /*2600*/  IADD3.X R11, R15, R5, R71, P0, !PT ;  /* 0x000000050f0b7210 */ /* 0x000fe200007fe447 */
[C---:B------:R-:W-:Y:S02]  /*2610*/  IMAD R75, R68.reuse, R79, R4 ;  /* 0x0000004f444b7224 */ /* 0x040fe400078e0204 */
[----:B------:R-:W-:-:S04]  /*2620*/  IMAD.WIDE.U32 R4, R68, R78, R10 ;  /* 0x0000004e44047225 */ /* 0x000fc800078e000a */
[----:B------:R-:W-:Y:S01]  /*2630*/  IMAD.IADD R5, R5, 0x1, R75 ;  /* 0x0000000105057824 */ /* 0x000fe200078e024b */
[----:B0-----:R-:W-:-:S04]  /*2640*/  LEA R12, P0, R4, R80, 0x1 ;  /* 0x00000050040c7211 */ /* 0x001fc800078008ff */
[----:B------:R-:W-:-:S05]  /*2650*/  LEA.HI.X R13, R4, R81, R5, 0x1, P0 ;  /* 0x00000051040d7211 */ /* 0x000fca00000f0c05 */
[----:B------:R-:W2:Y:S01]  /*2660*/  @P1 LDG.E.LTC128B.U16 R19, desc[UR36][R12.64] ;  /* 0x000000240c131981 */ /* 0x000ea2000c1e1520 */
[----:B------:R-:W-:Y:S01]  /*2670*/  IMAD.WIDE.U32 R4, R68, R78, R14 ;  /* 0x0000004e44047225 */ /* 0x000fe200078e000e */
[----:B------:R-:W-:Y:S02]  /*2680*/  BSSY B1, `(.L_x_41) ;  /* 0x0000015000017945 */ /* 0x000fe40003800000 */
[----:B------:R-:W-:-:S04]  /*2690*/  IADD3 R20, P0, R8, R4, RZ ;  /* 0x0000000408147210 */ /* 0x000fc80007f1e0ff */
[----:B------:R-:W-:Y:S02]  /*26a0*/  IADD3.X R21, R9, R75, R5, P0, !PT ;  /* 0x0000004b09157210 */ /* 0x000fe400007fe405 */
[----:B------:R-:W-:Y:S01]  /*26b0*/  LEA R6, P0, R70, UR4, 0x1 ;  /* 0x0000000446067c11 */ /* 0x000fe2000f8008ff */
[----:B------:R-:W-:-:S03]  /*26c0*/  IMAD.WIDE.U32 R20, R2, R74, R20 ;  /* 0x0000004a02147225 */ /* 0x000fc600078e0014 */
[----:B------:R-:W-:Y:S02]  /*26d0*/  LEA.HI.X R7, R70, UR5, R7, 0x1, P0 ;  /* 0x0000000546077c11 */ /* 0x000fe400080f0c07 */
[----:B------:R-:W-:-:S04]  /*26e0*/  ISETP.GT.AND P0, PT, R3, 0x1, PT ;  /* 0x000000010300780c */ /* 0x000fc80003f04270 */
[----:B------:R-:W-:Y:S01]  /*26f0*/  ISETP.GT.AND P3, PT, R0, RZ, P0 ;  /* 0x000000ff0000720c */ /* 0x000fe20000764270 */
[----:B--2---:R-:W-:-:S04]  /*2700*/  IMAD.U32 R4, R19, 0x10000, RZ ;  /* 0x0001000013047824 */ /* 0x004fc800078e00ff */
[----:B------:R-:W-:Y:S01]  /*2710*/  FMUL R5, R4, R59 ;  /* 0x0000003b04057220 */ /* 0x000fe20000400000 */
[----:B------:R-:W-:-:S03]  /*2720*/  LEA R4, P4, R20, R80, 0x1 ;  /* 0x0000005014047211 */ /* 0x000fc600078808ff */
[----:B------:R-:W-:-:S05]  /*2730*/  FFMA R5, R24, R58, R5 ;  /* 0x0000003a18057223 */ /* 0x000fca0000000005 */
[----:B------:R-:W-:Y:S01]  /*2740*/  F2FP.BF16.F32.PACK_AB R12, RZ, R5 ;  /* 0x00000005ff0c723e */ /* 0x000fe200000010ff */
[----:B------:R-:W-:-:S03]  /*2750*/  IMAD.IADD R5, R71, 0x1, R21 ;  /* 0x0000000147057824 */ /* 0x000fc600078e0215 */
[----:B------:R-:W-:Y:S01]  /*2760*/  PRMT R13, R12, 0x7610, R13 ;  /* 0x000076100c0d7816 */ /* 0x000fe2000000000d */
[----:B------:R-:W-:Y:S01]  /*2770*/  IMAD.SHL.U32 R12, R78, 0x8, RZ ;  /* 0x000000084e0c7824 */ /* 0x000fe200078e00ff */
[----:B------:R-:W-:-:S03]  /*2780*/  LEA.HI.X R5, R20, R81, R5, 0x1, P4 ;  /* 0x0000005114057211 */ /* 0x000fc600020f0c05 */
[----:B------:R0:W-:Y:S02]  /*2790*/  @P1 STG.E.U16 desc[UR36][R6.64], R13 ;  /* 0x0000000d06001986 */ /* 0x0001e4000c101524 */
[----:B0-----:R-:W-:Y:S01]  /*27a0*/  SHF.L.U64.HI R13, R78, 0x3, R79 ;  /* 0x000000034e0d7819 */ /* 0x001fe2000001024f */
[----:B------:R-:W-:Y:S06]  /*27b0*/  @!P3 BRA `(.L_x_42) ;  /* 0x000000000004b947 */ /* 0x000fec0003800000 */
[----:B------:R0:W5:Y:S02]  /*27c0*/  LDG.E.LTC128B.U16 R19, desc[UR36][R4.64+0x2] ;  /* 0x0000022404137981 */ /* 0x000164000c1e1520 */
.L_x_42:
[----:B------:R-:W-:Y:S05]  /*27d0*/  BSYNC B1 ;  /* 0x0000000000017941 */ /* 0x000fea0003800000 */
.L_x_41:
[----:B------:R-:W-:Y:S01]  /*27e0*/  IMAD.WIDE.U32 R68, R68, R78, R12 ;  /* 0x0000004e44447225 */ /* 0x000fe200078e000c */
[----:B------:R-:W-:-:S03]  /*27f0*/  ISETP.GT.AND P2, PT, R0, 0x8, P2 ;  /* 0x000000080000780c */ /* 0x000fc60001744270 */
[----:B-----5:R-:W-:Y:S01]  /*2800*/  IMAD.U32 R20, R19, 0x10000, RZ ;  /* 0x0001000013147824 */ /* 0x020fe200078e00ff */
[----:B------:R-:W-:Y:S01]  /*2810*/  IADD3 R10, P1, R10, R68, RZ ;  /* 0x000000440a0a7210 */ /* 0x000fe20007f3e0ff */
[----:B------:R-:W-:Y:S02]  /*2820*/  IMAD.IADD R75, R75, 0x1, R69 ;  /* 0x000000014b4b7824 */ /* 0x000fe400078e0245 */
[----:B------:R-:W-:Y:S02]  /*2830*/  FMUL R20, R20, R59 ;  /* 0x0000003b14147220 */ /* 0x000fe40000400000 */
[----:B------:R-:W-:Y:S01]  /*2840*/  IMAD.X R11, R75, 0x1, R11, P1 ;  /* 0x000000014b0b7824 */ /* 0x000fe200008e060b */
[----:B------:R-:W-:Y:S01]  /*2850*/  LEA R12, P1, R10, R80, 0x1 ;  /* 0x000000500a0c7211 */ /* 0x000fe200078208ff */
[----:B------:R-:W-:-:S03]  /*2860*/  FFMA R20, R25, R58, R20 ;  /* 0x0000003a19147223 */ /* 0x000fc60000000014 */
[----:B------:R-:W-:Y:S02]  /*2870*/  LEA.HI.X R13, R10, R81, R11, 0x1, P1 ;  /* 0x000000510a0d7211 */ /* 0x000fe400008f0c0b */
[----:B------:R-:W-:-:S05]  /*2880*/  F2FP.BF16.F32.PACK_AB R20, RZ, R20 ;  /* 0x00000014ff14723e */ /* 0x000fca00000010ff */
[----:B------:R1:W-:Y:S04]  /*2890*/  @P3 STG.E.U16 desc[UR36][R6.64+0x2], R20 ;  /* 0x0000021406003986 */ /* 0x0003e8000c101524 */
[----:B------:R-:W2:Y:S01]  /*28a0*/  @P2 LDG.E.LTC128B.U16 R19, desc[UR36][R12.64] ;  /* 0x000000240c132981 */ /* 0x000ea2000c1e1520 */
[----:B------:R-:W-:Y:S01]  /*28b0*/  IADD3 R14, P1, P3, R8, R68, R14 ;  /* 0x00000044080e7210 */ /* 0x000fe20007b3e00e */
[----:B------:R-:W-:Y:S01]  /*28c0*/  BSSY B1, `(.L_x_43) ;  /* 0x0000011000017945 */ /* 0x000fe20003800000 */
[C---:B------:R-:W-:Y:S02]  /*28d0*/  SHF.L.U64.HI R11, R76.reuse, 0x4, R77 ;  /* 0x000000044c0b7819 */ /* 0x040fe4000001024d */
[----:B------:R-:W-:Y:S02]  /*28e0*/  IADD3.X R15, R9, R75, R15, P1, P3 ;  /* 0x0000004b090f7210 */ /* 0x000fe40000fe640f */
[----:B------:R-:W-:-:S02]  /*28f0*/  LEA R10, P1, R76, R6, 0x4 ;  /* 0x000000064c0a7211 */ /* 0x000fc400078220ff */
[----:B------:R-:W-:Y:S01]  /*2900*/  ISETP.GT.AND P0, PT, R0, 0x8, P0 ;  /* 0x000000080000780c */ /* 0x000fe20000704270 */
[----:B------:R-:W-:-:S04]  /*2910*/  IMAD.WIDE.U32 R14, R2, R74, R14 ;  /* 0x0000004a020e7225 */ /* 0x000fc800078e000e */
[----:B------:R-:W-:Y:S02]  /*2920*/  IMAD.X R11, R11, 0x1, R7, P1 ;  /* 0x000000010b0b7824 */ /* 0x000fe400008e0607 */
[----:B------:R-:W-:Y:S02]  /*2930*/  IMAD.IADD R2, R71, 0x1, R15 ;  /* 0x0000000147027824 */ /* 0x000fe400078e020f */
[----:B--2---:R-:W-:-:S04]  /*2940*/  IMAD.U32 R8, R19, 0x10000, RZ ;  /* 0x0001000013087824 */ /* 0x004fc800078e00ff */
[----:B------:R-:W-:Y:S01]  /*2950*/  FMUL R9, R8, R59 ;  /* 0x0000003b08097220 */ /* 0x000fe20000400000 */
[----:B------:R-:W-:-:S03]  /*2960*/  LEA R8, P3, R14, R80, 0x1 ;  /* 0x000000500e087211 */ /* 0x000fc600078608ff */
[----:B------:R-:W-:-:S05]  /*2970*/  FFMA R9, R26, R58, R9 ;  /* 0x0000003a1a097223 */ /* 0x000fca0000000009 */
[----:B------:R-:W-:Y:S02]  /*2980*/  F2FP.BF16.F32.PACK_AB R12, RZ, R9 ;  /* 0x00000009ff0c723e */ /* 0x000fe400000010ff */
[----:B------:R-:W-:-:S03]  /*2990*/  LEA.HI.X R9, R14, R81, R2, 0x1, P3 ;  /* 0x000000510e097211 */ /* 0x000fc600018f0c02 */
[----:B------:R1:W-:Y:S01]  /*29a0*/  @P2 STG.E.U16 desc[UR36][R10.64], R12 ;  /* 0x0000000c0a002986 */ /* 0x0003e2000c101524 */
[----:B------:R-:W-:Y:S05]  /*29b0*/  @!P0 BRA `(.L_x_44) ;  /* 0x0000000000048947 */ /* 0x000fea0003800000 */
[----:B------:R2:W5:Y:S02]  /*29c0*/  LDG.E.LTC128B.U16 R19, desc[UR36][R8.64+0x2] ;  /* 0x0000022408137981 */ /* 0x000564000c1e1520 */
.L_x_44:
[----:B------:R-:W-:Y:S05]  /*29d0*/  BSYNC B1 ;  /* 0x0000000000017941 */ /* 0x000fea0003800000 */
.L_x_43:
[----:B-----5:R-:W-:Y:S01]  /*29e0*/  IMAD.U32 R2, R19, 0x10000, RZ ;  /* 0x0001000013027824 */ /* 0x020fe200078e00ff */
[----:B------:R-:W-:Y:S01]  /*29f0*/  ISETP.GT.AND P1, PT, R3, 0x8, PT ;  /* 0x000000080300780c */ /* 0x000fe20003f24270 */
[----:B------:R-:W-:Y:S02]  /*2a00*/  BSSY B1, `(.L_x_45) ;  /* 0x0000008000017945 */ /* 0x000fe40003800000 */
[----:B------:R-:W-:Y:S01]  /*2a10*/  FMUL R2, R2, R59 ;  /* 0x0000003b02027220 */ /* 0x000fe20000400000 */
[----:B------:R-:W-:-:S03]  /*2a20*/  ISETP.GT.AND P2, PT, R0, RZ, P1 ;  /* 0x000000ff0000720c */ /* 0x000fc60000f44270 */
[----:B------:R-:W-:-:S05]  /*2a30*/  FFMA R2, R27, R58, R2 ;  /* 0x0000003a1b027223 */ /* 0x000fca0000000002 */
[----:B------:R-:W-:-:S05]  /*2a40*/  F2FP.BF16.F32.PACK_AB R2, RZ, R2 ;  /* 0x00000002ff02723e */ /* 0x000fca00000010ff */
[----:B------:R3:W-:Y:S01]  /*2a50*/  @P0 STG.E.U16 desc[UR36][R10.64+0x2], R2 ;  /* 0x000002020a000986 */ /* 0x0007e2000c101524 */
[----:B------:R-:W-:Y:S05]  /*2a60*/  @!P2 BRA `(.L_x_46) ;  /* 0x000000000004a947 */ /* 0x000fea0003800000 */
[----:B------:R4:W5:Y:S02]  /*2a70*/  LDG.E.LTC128B.U16 R19, desc[UR36][R4.64+0x10] ;  /* 0x0000102404137981 */ /* 0x000964000c1e1520 */
.L_x_46:
[----:B------:R-:W-:Y:S05]  /*2a80*/  BSYNC B1 ;  /* 0x0000000000017941 */ /* 0x000fea0003800000 */
.L_x_45:
[----:B---3-5:R-:W-:Y:S01]  /*2a90*/  IMAD.U32 R2, R19, 0x10000, RZ ;  /* 0x0001000013027824 */ /* 0x028fe200078e00ff */
        /* <DEDUP_REMOVED lines=9> */
.L_x_48:
[----:B------:R-:W-:Y:S05]  /*2b30*/  BSYNC B1 ;  /* 0x0000000000017941 */ /* 0x000fea0003800000 */
.L_x_47:
[----:B-----5:R-:W-:Y:S01]  /*2b40*/  IMAD.U32 R2, R19, 0x10000, RZ ;  /* 0x0001000013027824 */ /* 0x020fe200078e00ff */
[----:B------:R-:W-:Y:S01]  /*2b50*/  ISETP.GT.AND P1, PT, R0, 0x8, P1 ;  /* 0x000000080000780c */ /* 0x000fe20000f24270 */
[----:B------:R-:W-:Y:S02]  /*2b60*/  BSSY B1, `(.L_x_49) ;  /* 0x0000007000017945 */ /* 0x000fe40003800000 */
[----:B------:R-:W-:-:S04]  /*2b70*/  FMUL R2, R2, R59 ;  /* 0x0000003b02027220 */ /* 0x000fc80000400000 */
[----:B------:R-:W-:-:S05]  /*2b80*/  FFMA R2, R29, R58, R2 ;  /* 0x0000003a1d027223 */ /* 0x000fca0000000002 */
[----:B------:R-:W-:-:S05]  /*2b90*/  F2FP.BF16.F32.PACK_AB R2, RZ, R2 ;  /* 0x00000002ff02723e */ /* 0x000fca00000010ff */
[----:B------:R0:W-:Y:S01]  /*2ba0*/  @P3 STG.E.U16 desc[UR36][R6.64+0x12], R2 ;  /* 0x0000120206003986 */ /* 0x0001e2000c101524 */
[----:B------:R-:W-:Y:S05]  /*2bb0*/  @!P1 BRA `(.L_x_50) ;  /* 0x0000000000049947 */ /* 0x000fea0003800000 */
[----:B------:R0:W5:Y:S02]  /*2bc0*/  LDG.E.LTC128B.U16 R19, desc[UR36][R8.64+0x10] ;  /* 0x0000102408137981 */ /* 0x000164000c1e1520 */
.L_x_50:
[----:B------:R-:W-:Y:S05]  /*2bd0*/  BSYNC B1 ;  /* 0x0000000000017941 */ /* 0x000fea0003800000 */
.L_x_49:
[----:B0----5:R-:W-:Y:S01]  /*2be0*/  IMAD.U32 R2, R19, 0x10000, RZ ;  /* 0x0001000013027824 */ /* 0x021fe200078e00ff */
[----:B------:R-:W-:Y:S01]  /*2bf0*/  ISETP.GT.AND P0, PT, R0, 0x8, P0 ;  /* 0x000000080000780c */ /* 0x000fe20000704270 */
[----:B------:R-:W-:Y:S02]  /*2c00*/  BSSY B1, `(.L_x_51) ;  /* 0x0000007000017945 */ /* 0x000fe40003800000 */
[----:B---3--:R-:W-:-:S04]  /*2c10*/  FMUL R13, R2, R59 ;  /* 0x0000003b020d7220 */ /* 0x008fc80000400000 */
[----:B------:R-:W-:-:S05]  /*2c20*/  FFMA R13, R30, R58, R13 ;  /* 0x0000003a1e0d7223 */ /* 0x000fca000000000d */
[----:B------:R-:W-:-:S05]  /*2c30*/  F2FP.BF16.F32.PACK_AB R13, RZ, R13 ;  /* 0x0000000dff0d723e */ /* 0x000fca00000010ff */
[----:B------:R0:W-:Y:S01]  /*2c40*/  @P1 STG.E.U16 desc[UR36][R10.64+0x10], R13 ;  /* 0x0000100d0a001986 */ /* 0x0001e2000c101524 */
[----:B------:R-:W-:Y:S05]  /*2c50*/  @!P0 BRA `(.L_x_52) ;  /* 0x0000000000048947 */ /* 0x000fea0003800000 */
[----:B------:R3:W5:Y:S02]  /*2c60*/  LDG.E.LTC128B.U16 R19, desc[UR36][R8.64+0x12] ;  /* 0x0000122408137981 */ /* 0x000764000c1e1520 */
.L_x_52:
[----:B------:R-:W-:Y:S05]  /*2c70*/  BSYNC B1 ;  /* 0x0000000000017941 */ /* 0x000fea0003800000 */
.L_x_51:
        /* <DEDUP_REMOVED lines=10> */
.L_x_54:
[----:B------:R-:W-:Y:S05]  /*2d20*/  BSYNC B1 ;  /* 0x0000000000017941 */ /* 0x000fea0003800000 */
.L_x_53:
[----:B0----5:R-:W-:Y:S01]  /*2d30*/  IMAD.U32 R2, R19, 0x10000, RZ ;  /* 0x0001000013027824 */ /* 0x021fe200078e00ff */
        /* <DEDUP_REMOVED lines=9> */
.L_x_56:
[----:B------:R-:W-:Y:S05]  /*2dd0*/  BSYNC B1 ;  /* 0x0000000000017941 */ /* 0x000fea0003800000 */
.L_x_55:
        /* <DEDUP_REMOVED lines=9> */
.L_x_58:
[----:B------:R-:W-:Y:S05]  /*2e70*/  BSYNC B1 ;  /* 0x0000000000017941 */ /* 0x000fea0003800000 */
.L_x_57:
[----:B0----5:R-:W-:Y:S01]  /*2e80*/  IMAD.U32 R2, R19, 0x10000, RZ ;  /* 0x0001000013027824 */ /* 0x021fe200078e00ff */
        /* <DEDUP_REMOVED lines=8> */
.L_x_60:
[----:B------:R-:W-:Y:S05]  /*2f10*/  BSYNC B1 ;  /* 0x0000000000017941 */ /* 0x000fea0003800000 */
.L_x_59:
        /* <DEDUP_REMOVED lines=10> */
.L_x_62:
[----:B------:R-:W-:Y:S05]  /*2fc0*/  BSYNC B1 ;  /* 0x0000000000017941 */ /* 0x000fea0003800000 */
.L_x_61:
        /* <DEDUP_REMOVED lines=10> */
.L_x_64:
[----:B------:R-:W-:Y:S05]  /*3070*/  BSYNC B1 ;  /* 0x0000000000017941 */ /* 0x000fea0003800000 */
.L_x_63:
        /* <DEDUP_REMOVED lines=9> */
.L_x_66:
[----:B------:R-:W-:Y:S05]  /*3110*/  BSYNC B1 ;  /* 0x0000000000017941 */ /* 0x000fea0003800000 */
.L_x_65:
        /* <DEDUP_REMOVED lines=9> */
.L_x_68:
[----:B------:R-:W-:Y:S05]  /*31b0*/  BSYNC B1 ;  /* 0x0000000000017941 */ /* 0x000fea0003800000 */
.L_x_67:
        /* <DEDUP_REMOVED lines=10> */
.L_x_70:
[----:B------:R-:W-:Y:S05]  /*3260*/  BSYNC B1 ;  /* 0x0000000000017941 */ /* 0x000fea0003800000 */
.L_x_69:
        /* <DEDUP_REMOVED lines=10> */
.L_x_72:
[----:B------:R-:W-:Y:S05]  /*3310*/  BSYNC B1 ;  /* 0x0000000000017941 */ /* 0x000fea0003800000 */
.L_x_71:
        /* <DEDUP_REMOVED lines=9> */
.L_x_74:
[----:B------:R-:W-:Y:S05]  /*33b0*/  BSYNC B1 ;  /* 0x0000000000017941 */ /* 0x000fea0003800000 */
.L_x_73:
        /* <DEDUP_REMOVED lines=9> */
.L_x_76:
[----:B------:R-:W-:Y:S05]  /*3450*/  BSYNC B1 ;  /* 0x0000000000017941 */ /* 0x000fea0003800000 */
.L_x_75:
        /* <DEDUP_REMOVED lines=10> */
.L_x_78:
[----:B------:R-:W-:Y:S05]  /*3500*/  BSYNC B1 ;  /* 0x0000000000017941 */ /* 0x000fea0003800000 */
.L_x_77:
        /* <DEDUP_REMOVED lines=10> */
.L_x_80:
[----:B------:R-:W-:Y:S05]  /*35b0*/  BSYNC B1 ;  /* 0x0000000000017941 */ /* 0x000fea0003800000 */
.L_x_79:
        /* <DEDUP_REMOVED lines=9> */
.L_x_82:
[----:B------:R-:W-:Y:S05]  /*3650*/  BSYNC B1 ;  /* 0x0000000000017941 */ /* 0x000fea0003800000 */
.L_x_81:
        /* <DEDUP_REMOVED lines=9> */
.L_x_84:
[----:B------:R-:W-:Y:S05]  /*36f0*/  BSYNC B1 ;  /* 0x0000000000017941 */ /* 0x000fea0003800000 */
.L_x_83:
        /* <DEDUP_REMOVED lines=10> */
.L_x_86:
[----:B------:R-:W-:Y:S05]  /*37a0*/  BSYNC B1 ;  /* 0x0000000000017941 */ /* 0x000fea0003800000 */
.L_x_85:
        /* <DEDUP_REMOVED lines=10> */
.L_x_88:
[----:B------:R-:W-:Y:S05]  /*3850*/  BSYNC B1 ;  /* 0x0000000000017941 */ /* 0x000fea0003800000 */
.L_x_87:
        /* <DEDUP_REMOVED lines=9> */
.L_x_90:
[----:B------:R-:W-:Y:S05]  /*38f0*/  BSYNC B1 ;  /* 0x0000000000017941 */ /* 0x000fea0003800000 */
.L_x_89:
        /* <DEDUP_REMOVED lines=9> */
.L_x_92:
[----:B------:R-:W-:Y:S05]  /*3990*/  BSYNC B1 ;  /* 0x0000000000017941 */ /* 0x000fea0003800000 */
.L_x_91:
        /* <DEDUP_REMOVED lines=10> */
.L_x_94:
[----:B------:R-:W-:Y:S05]  /*3a40*/  BSYNC B1 ;  /* 0x0000000000017941 */ /* 0x000fea0003800000 */
.L_x_93:
[----:B0----5:R-:W-:Y:S01]  /*3a50*/  IMAD.U32 R2, R19, 0x10000, RZ ;  /* 0x0001000013027824 */ /* 0x021fe200078e00ff */
[----:B------:R-:W-:Y:S01]  /*3a60*/  ISETP.GT.AND P0, PT, R3, 0x39, PT ;  /* 0x000000390300780c */ /* 0x000fe20003f04270 */
[----:B------:R-:W-:Y:S01]  /*3a70*/  @P2 IMAD.MOV.U32 R3, RZ, RZ, R7 ;  /* 0x000000ffff032224 */ /* 0x000fe200078e0007 */
[----:B------:R-:W-:Y:S01]  /*3a80*/  BSSY B1, `(.L_x_95) ;  /* 0x0000009000017945 */ /* 0x000fe20003800000 */
[----:B------:R-:W-:Y:S01]  /*3a90*/  FMUL R13, R2, R59 ;  /* 0x0000003b020d7220 */ /* 0x000fe20000400000 */
[----:B------:R-:W-:Y:S01]  /*3aa0*/  @P2 IMAD.MOV.U32 R2, RZ, RZ, R6 ;  /* 0x000000ffff022224 */ /* 0x000fe200078e0006 */
[----:B------:R-:W-:Y:S02]  /*3ab0*/  ISETP.GT.AND P3, PT, R0, RZ, P0 ;  /* 0x000000ff0000720c */ /* 0x000fe40000764270 */
[----:B------:R-:W-:-:S05]  /*3ac0*/  FFMA R13, R52, R58, R13 ;  /* 0x0000003a340d7223 */ /* 0x000fca000000000d */
[----:B------:R-:W-:-:S05]  /*3ad0*/  F2FP.BF16.F32.PACK_AB R13, RZ, R13 ;  /* 0x0000000dff0d723e */ /* 0x000fca00000010ff */
[----:B------:R0:W-:Y:S01]  /*3ae0*/  @P2 STG.E.U16 desc[UR36][R2.64+0x70], R13 ;  /* 0x0000700d02002986 */ /* 0x0001e2000c101524 */
[----:B------:R-:W-:Y:S05]  /*3af0*/  @!P3 BRA `(.L_x_96) ;  /* 0x000000000004b947 */ /* 0x000fea0003800000 */
[----:B------:R0:W5:Y:S02]  /*3b00*/  LDG.E.LTC128B.U16 R19, desc[UR36][R4.64+0x72] ;  /* 0x0000722404137981 */ /* 0x000164000c1e1520 */
.L_x_96:
[----:B------:R-:W-:Y:S05]  /*3b10*/  BSYNC B1 ;  /* 0x0000000000017941 */ /* 0x000fea0003800000 */
.L_x_95:
        /* <DEDUP_REMOVED lines=9> */
.L_x_98:
[----:B------:R-:W-:Y:S05]  /*3bb0*/  BSYNC B1 ;  /* 0x0000000000017941 */ /* 0x000fea0003800000 */
.L_x_97:
[----:B0----5:R-:W-:Y:S01]  /*3bc0*/  IMAD.U32 R2, R19, 0x10000, RZ ;  /* 0x0001000013027824 */ /* 0x021fe200078e00ff */
[----:B------:R-:W-:Y:S01]  /*3bd0*/  ISETP.GT.AND P0, PT, R0, 0x8, P0 ;  /* 0x000000080000780c */ /* 0x000fe20000704270 */
[----:B------:R-:W-:Y:S02]  /*3be0*/  BSSY B1, `(.L_x_99) ;  /* 0x000000a000017945 */ /* 0x000fe40003800000 */
[----:B------:R-:W-:Y:S01]  /*3bf0*/  FMUL R3, R2, R59 ;  /* 0x0000003b02037220 */ /* 0x000fe20000400000 */
[----:B------:R-:W-:-:S03]  /*3c00*/  @P1 IMAD.MOV.U32 R2, RZ, RZ, R10 ;  /* 0x000000ffff021224 */ /* 0x000fc600078e000a */
[----:B------:R-:W-:-:S05]  /*3c10*/  FFMA R3, R54, R58, R3 ;  /* 0x0000003a36037223 */ /* 0x000fca0000000003 */
[----:B------:R-:W-:-:S04]  /*3c20*/  F2FP.BF16.F32.PACK_AB R3, RZ, R3 ;  /* 0x00000003ff03723e */ /* 0x000fc800000010ff */
[----:B----4-:R-:W-:Y:S01]  /*3c30*/  PRMT R4, R3, 0x7610, R4 ;  /* 0x0000761003047816 */ /* 0x010fe20000000004 */
[----:B------:R-:W-:-:S05]  /*3c40*/  @P1 IMAD.MOV.U32 R3, RZ, RZ, R11 ;  /* 0x000000ffff031224 */ /* 0x000fca00078e000b */
[----:B------:R0:W-:Y:S01]  /*3c50*/  @P1 STG.E.U16 desc[UR36][R2.64+0x70], R4 ;  /* 0x0000700402001986 */ /* 0x0001e2000c101524 */
[----:B------:R-:W-:Y:S05]  /*3c60*/  @!P0 BRA `(.L_x_100) ;  /* 0x0000000000048947 */ /* 0x000fea0003800000 */
[----:B------:R4:W5:Y:S02]  /*3c70*/  LDG.E.LTC128B.U16 R19, desc[UR36][R8.64+0x72] ;  /* 0x0000722408137981 */ /* 0x000964000c1e1520 */
.L_x_100:
[----:B------:R-:W-:Y:S05]  /*3c80*/  BSYNC B1 ;  /* 0x0000000000017941 */ /* 0x000fea0003800000 */
.L_x_99:
[----:B------:R-:W-:Y:S05]  /*3c90*/  @!P0 BRA `(.L_x_101) ;  /* 0x0000000800a88947 */ /* 0x000fea0003800000 */
[----:B-----5:R-:W-:-:S04]  /*3ca0*/  IMAD.U32 R0, R19, 0x10000, RZ ;  /* 0x0001000013007824 */ /* 0x020fc800078e00ff */
[----:B------:R-:W-:-:S04]  /*3cb0*/  FMUL R0, R0, R59 ;  /* 0x0000003b00007220 */ /* 0x000fc80000400000 */
[----:B------:R-:W-:-:S05]  /*3cc0*/  FFMA R0, R55, R58, R0 ;  /* 0x0000003a37007223 */ /* 0x000fca0000000000 */
[----:B------:R-:W-:-:S05]  /*3cd0*/  F2FP.BF16.F32.PACK_AB R0, RZ, R0 ;  /* 0x00000000ff00723e */ /* 0x000fca00000010ff */
[----:B------:R0:W-:Y:S01]  /*3ce0*/  STG.E.U16 desc[UR36][R10.64+0x72], R0 ;  /* 0x000072000a007986 */ /* 0x0001e2000c101524 */
[----:B------:R-:W-:Y:S05]  /*3cf0*/  BRA `(.L_x_101) ;  /* 0x0000000800907947 */ /* 0x000fea0003800000 */
.L_x_40:
[----:B------:R-:W-:Y:S01]  /*3d00*/  ISETP.GT.AND P0, PT, R3, 0x1, PT ;  /* 0x000000010300780c */ /* 0x000fe20003f04270 */
[----:B------:R-:W-:Y:S01]  /*3d10*/  ULDC.64 UR4, c[0x0][0x5c0] ;  /* 0x0001700000047ab9 */ /* 0x000fe20000000a00 */
[-C--:B------:R-:W-:Y:S01]  /*3d20*/  FMUL R24, R24, R58.reuse ;  /* 0x0000003a18187220 */ /* 0x080fe20000400000 */
[-C--:B------:R-:W-:Y:S01]  /*3d30*/  FMUL R25, R25, R58.reuse ;  /* 0x0000003a19197220 */ /* 0x080fe20000400000 */
[----:B------:R-:W-:Y:S01]  /*3d40*/  ISETP.GT.AND P3, PT, R0, RZ, P0 ;  /* 0x000000ff0000720c */ /* 0x000fe20000764270 */
[-C--:B------:R-:W-:Y:S01]  /*3d50*/  FMUL R26, R26, R58.reuse ;  /* 0x0000003a1a1a7220 */ /* 0x080fe20000400000 */
[----:B------:R-:W-:Y:S01]  /*3d60*/  LEA R4, P4, R70, UR4, 0x1 ;  /* 0x0000000446047c11 */ /* 0x000fe2000f8808ff */
[----:B------:R-:W-:Y:S01]  /*3d70*/  FMUL R27, R27, R58 ;  /* 0x0000003a1b1b7220 */ /* 0x000fe20000400000 */
[----:B------:R-:W-:Y:S01]  /*3d80*/  F2FP.BF16.F32.PACK_AB R24, RZ, R24 ;  /* 0x00000018ff18723e */ /* 0x000fe200000010ff */
[-C--:B------:R-:W-:Y:S01]  /*3d90*/  FMUL R28, R28, R58.reuse ;  /* 0x0000003a1c1c7220 */ /* 0x080fe20000400000 */
[----:B------:R-:W-:Y:S01]  /*3da0*/  LEA.HI.X R5, R70, UR5, R7, 0x1, P4 ;  /* 0x0000000546057c11 */ /* 0x000fe2000a0f0c07 */
[-C--:B------:R-:W-:Y:S01]  /*3db0*/  FMUL R29, R29, R58.reuse ;  /* 0x0000003a1d1d7220 */ /* 0x080fe20000400000 */
[----:B------:R-:W-:Y:S01]  /*3dc0*/  F2FP.BF16.F32.PACK_AB R25, RZ, R25 ;  /* 0x00000019ff19723e */ /* 0x000fe200000010ff */
[-C--:B------:R-:W-:Y:S01]  /*3dd0*/  FMUL R30, R30, R58.reuse ;  /* 0x0000003a1e1e7220 */ /* 0x080fe20000400000 */
[----:B------:R-:W-:Y:S01]  /*3de0*/  SHF.L.U64.HI R77, R76, 0x4, R77 ;  /* 0x000000044c4d7819 */ /* 0x000fe2000001024d */
[----:B------:R-:W-:Y:S01]  /*3df0*/  @P1 STG.E.U16 desc[UR36][R4.64], R24 ;  /* 0x0000001804001986 */ /* 0x000fe2000c101524 */
[----:B------:R-:W-:Y:S01]  /*3e00*/  ISETP.GT.AND P1, PT, R3, 0x8, PT ;  /* 0x000000080300780c */ /* 0x000fe20003f24270 */
[----:B------:R-:W-:Y:S01]  /*3e10*/  FMUL R31, R31, R58 ;  /* 0x0000003a1f1f7220 */ /* 0x000fe20000400000 */
[----:B------:R-:W-:Y:S01]  /*3e20*/  ISETP.GT.AND P4, PT, R0, 0x8, P0 ;  /* 0x000000080000780c */ /* 0x000fe20000784270 */
[----:B------:R-:W-:Y:S01]  /*3e30*/  @P3 STG.E.U16 desc[UR36][R4.64+0x2], R25 ;  /* 0x0000021904003986 */ /* 0x000fe2000c101524 */
[----:B------:R-:W-:Y:S01]  /*3e40*/  LEA R6, P3, R76, R4, 0x4 ;  /* 0x000000044c067211 */ /* 0x000fe200078620ff */
[-C--:B------:R-:W-:Y:S01]  /*3e50*/  FMUL R32, R32, R58.reuse ;  /* 0x0000003a20207220 */ /* 0x080fe20000400000 */
[C---:B------:R-:W-:Y:S01]  /*3e60*/  ISETP.GT.AND P2, PT, R0.reuse, 0x8, P2 ;  /* 0x000000080000780c */ /* 0x040fe20001744270 */
[-C--:B------:R-:W-:Y:S01]  /*3e70*/  FMUL R33, R33, R58.reuse ;  /* 0x0000003a21217220 */ /* 0x080fe20000400000 */
[----:B------:R-:W-:Y:S01]  /*3e80*/  ISETP.GT.AND P0, PT, R3, 0x9, PT ;  /* 0x000000090300780c */ /* 0x000fe20003f04270 */
[----:B------:R-:W-:Y:S01]  /*3e90*/  IMAD.X R7, R77, 0x1, R5, P3 ;  /* 0x000000014d077824 */ /* 0x000fe200018e0605 */
[----:B------:R-:W-:Y:S01]  /*3ea0*/  ISETP.GT.AND P5, PT, R0, RZ, P1 ;  /* 0x000000ff0000720c */ /* 0x000fe20000fa4270 */
[-C--:B------:R-:W-:Y:S01]  /*3eb0*/  FMUL R34, R34, R58.reuse ;  /* 0x0000003a22227220 */ /* 0x080fe20000400000 */
[----:B------:R-:W-:Y:S01]  /*3ec0*/  ISETP.GT.AND P3, PT, R0, RZ, P0 ;  /* 0x000000ff0000720c */ /* 0x000fe20000764270 */
[----:B------:R-:W-:Y:S01]  /*3ed0*/  FMUL R35, R35, R58 ;  /* 0x0000003a23237220 */ /* 0x000fe20000400000 */
[----:B------:R-:W-:Y:S01]  /*3ee0*/  F2FP.BF16.F32.PACK_AB R26, RZ, R26 ;  /* 0x0000001aff1a723e */ /* 0x000fe200000010ff */
[-C--:B------:R-:W-:Y:S01]  /*3ef0*/  FMUL R36, R36, R58.reuse ;  /* 0x0000003a24247220 */ /* 0x080fe20000400000 */
[----:B------:R-:W-:Y:S01]  /*3f00*/  F2FP.BF16.F32.PACK_AB R27, RZ, R27 ;  /* 0x0000001bff1b723e */ /* 0x000fe200000010ff */
[----:B------:R-:W-:Y:S01]  /*3f10*/  FMUL R37, R37, R58 ;  /* 0x0000003a25257220 */ /* 0x000fe20000400000 */
[----:B------:R-:W-:Y:S01]  /*3f20*/  F2FP.BF16.F32.PACK_AB R28, RZ, R28 ;  /* 0x0000001cff1c723e */ /* 0x000fe200000010ff */
[----:B------:R-:W-:Y:S01]  /*3f30*/  @P2 STG.E.U16 desc[UR36][R6.64], R26 ;  /* 0x0000001a06002986 */ /* 0x000fe2000c101524 */
[----:B------:R-:W-:Y:S01]  /*3f40*/  F2FP.BF16.F32.PACK_AB R29, RZ, R29 ;  /* 0x0000001dff1d723e */ /* 0x000fe200000010ff */
[-C--:B------:R-:W-:Y:S01]  /*3f50*/  FMUL R38, R38, R58.reuse ;  /* 0x0000003a26267220 */ /* 0x080fe20000400000 */
[C---:B------:R-:W-:Y:S01]  /*3f60*/  ISETP.GT.AND P2, PT, R0.reuse, 0x8, P1 ;  /* 0x000000080000780c */ /* 0x040fe20000f44270 */
[----:B------:R-:W-:Y:S01]  /*3f70*/  @P4 STG.E.U16 desc[UR36][R6.64+0x2], R27 ;  /* 0x0000021b06004986 */ /* 0x000fe2000c101524 */
[----:B------:R-:W-:Y:S01]  /*3f80*/  ISETP.GT.AND P1, PT, R3, 0x10, PT ;  /* 0x000000100300780c */ /* 0x000fe20003f24270 */
[----:B------:R-:W-:Y:S01]  /*3f90*/  FMUL R39, R39, R58 ;  /* 0x0000003a27277220 */ /* 0x000fe20000400000 */
[----:B------:R-:W-:Y:S01]  /*3fa0*/  F2FP.BF16.F32.PACK_AB R30, RZ, R30 ;  /* 0x0000001eff1e723e */ /* 0x000fe200000010ff */
[----:B------:R-:W-:Y:S01]  /*3fb0*/  @P5 STG.E.U16 desc[UR36][R4.64+0x10], R28 ;  /* 0x0000101c04005986 */ /* 0x000fe2000c101524 */
[----:B------:R-:W-:Y:S01]  /*3fc0*/  ISETP.GT.AND P4, PT, R0, RZ, P1 ;  /* 0x000000ff0000720c */ /* 0x000fe20000f84270 */
[-C--:B------:R-:W-:Y:S01]  /*3fd0*/  FMUL R40, R40, R58.reuse ;  /* 0x0000003a28287220 */ /* 0x080fe20000400000 */
[----:B------:R-:W-:Y:S01]  /*3fe0*/  F2FP.BF16.F32.PACK_AB R31, RZ, R31 ;  /* 0x0000001fff1f723e */ /* 0x000fe200000010ff */
[----:B------:R-:W-:Y:S01]  /*3ff0*/  @P3 STG.E.U16 desc[UR36][R4.64+0x12], R29 ;  /* 0x0000121d04003986 */ /* 0x000fe2000c101524 */
[----:B------:R-:W-:Y:S01]  /*4000*/  ISETP.GT.AND P3, PT, R0, 0x8, P0 ;  /* 0x000000080000780c */ /* 0x000fe20000764270 */
[----:B------:R-:W-:Y:S01]  /*4010*/  FMUL R41, R41, R58 ;  /* 0x0000003a29297220 */ /* 0x000fe20000400000 */
[----:B------:R-:W-:Y:S01]  /*4020*/  ISETP.GT.AND P0, PT, R3, 0x11, PT ;  /* 0x000000110300780c */ /* 0x000fe20003f04270 */
[----:B------:R-:W-:Y:S01]  /*4030*/  @P2 STG.E.U16 desc[UR36][R6.64+0x10], R30 ;  /* 0x0000101e06002986 */ /* 0x000fe2000c101524 */
[----:B------:R-:W-:Y:S01]  /*4040*/  F2FP.BF16.F32.PACK_AB R32, RZ, R32 ;  /* 0x00000020ff20723e */ /* 0x000fe200000010ff */
[-C--:B------:R-:W-:Y:S01]  /*4050*/  FMUL R42, R42, R58.reuse ;  /* 0x0000003a2a2a7220 */ /* 0x080fe20000400000 */
[C---:B------:R-:W-:Y:S01]  /*4060*/  ISETP.GT.AND P5, PT, R0.reuse, RZ, P0 ;  /* 0x000000ff0000720c */ /* 0x040fe200007a4270 */
[-C--:B------:R-:W-:Y:S01]  /*4070*/  FMUL R43, R43, R58.reuse ;  /* 0x0000003a2b2b7220 */ /* 0x080fe20000400000 */
[----:B------:R-:W-:Y:S01]  /*4080*/  ISETP.GT.AND P2, PT, R0, 0x8, P1 ;  /* 0x000000080000780c */ /* 0x000fe20000f44270 */
[-C--:B------:R-:W-:Y:S01]  /*4090*/  FMUL R44, R44, R58.reuse ;  /* 0x0000003a2c2c7220 */ /* 0x080fe20000400000 */
[----:B------:R-:W-:Y:S01]  /*40a0*/  ISETP.GT.AND P1, PT, R3, 0x18, PT ;  /* 0x000000180300780c */ /* 0x000fe20003f24270 */
[-C--:B------:R-:W-:Y:S01]  /*40b0*/  FMUL R45, R45, R58.reuse ;  /* 0x0000003a2d2d7220 */ /* 0x080fe20000400000 */
[----:B------:R-:W-:Y:S01]  /*40c0*/  F2FP.BF16.F32.PACK_AB R33, RZ, R33 ;  /* 0x00000021ff21723e */ /* 0x000fe200000010ff */
[----:B------:R-:W-:Y:S01]  /*40d0*/  @P3 STG.E.U16 desc[UR36][R6.64+0x12], R31 ;  /* 0x0000121f06003986 */ /* 0x000fe2000c101524 */
[----:B------:R-:W-:Y:S01]  /*40e0*/  ISETP.GT.AND P3, PT, R0, 0x8, P0 ;  /* 0x000000080000780c */ /* 0x000fe20000764270 */
[-C--:B------:R-:W-:Y:S01]  /*40f0*/  FMUL R46, R46, R58.reuse ;  /* 0x0000003a2e2e7220 */ /* 0x080fe20000400000 */
[----:B------:R-:W-:Y:S01]  /*4100*/  ISETP.GT.AND P0, PT, R3, 0x19, PT ;  /* 0x000000190300780c */ /* 0x000fe20003f04270 */
[----:B------:R-:W-:Y:S01]  /*4110*/  @P4 STG.E.U16 desc[UR36][R4.64+0x20], R32 ;  /* 0x0000202004004986 */ /* 0x000fe2000c101524 */
[C---:B------:R-:W-:Y:S01]  /*4120*/  ISETP.GT.AND P4, PT, R0.reuse, RZ, P1 ;  /* 0x000000ff0000720c */ /* 0x040fe20000f84270 */
[----:B------:R-:W-:Y:S01]  /*4130*/  FMUL R47, R47, R58 ;  /* 0x0000003a2f2f7220 */ /* 0x000fe20000400000 */
[----:B------:R-:W-:Y:S01]  /*4140*/  F2FP.BF16.F32.PACK_AB R34, RZ, R34 ;  /* 0x00000022ff22723e */ /* 0x000fe200000010ff */
[----:B------:R-:W-:Y:S01]  /*4150*/  @P5 STG.E.U16 desc[UR36][R4.64+0x22], R33 ;  /* 0x0000222104005986 */ /* 0x000fe2000c101524 */
[----:B------:R-:W-:Y:S01]  /*4160*/  ISETP.GT.AND P5, PT, R0, RZ, P0 ;  /* 0x000000ff0000720c */ /* 0x000fe200007a4270 */
[----:B------:R-:W-:Y:S01]  /*4170*/  FMUL R48, R48, R58 ;  /* 0x0000003a30307220 */ /* 0x000fe20000400000 */
[----:B------:R-:W-:Y:S01]  /*4180*/  F2FP.BF16.F32.PACK_AB R35, RZ, R35 ;  /* 0x00000023ff23723e */ /* 0x000fe200000010ff */
[----:B------:R-:W-:Y:S01]  /*4190*/  @P2 STG.E.U16 desc[UR36][R6.64+0x20], R34 ;  /* 0x0000202206002986 */ /* 0x000fe2000c101524 */
[----:B------:R-:W-:Y:S01]  /*41a0*/  F2FP.BF16.F32.PACK_AB R36, RZ, R36 ;  /* 0x00000024ff24723e */ /* 0x000fe200000010ff */
[-C--:B------:R-:W-:Y:S01]  /*41b0*/  FMUL R49, R49, R58.reuse ;  /* 0x0000003a31317220 */ /* 0x080fe20000400000 */
[----:B------:R-:W-:Y:S01]  /*41c0*/  ISETP.GT.AND P2, PT, R0, 0x8, P1 ;  /* 0x000000080000780c */ /* 0x000fe20000f44270 */
[----:B------:R-:W-:Y:S01]  /*41d0*/  @P3 STG.E.U16 desc[UR36][R6.64+0x22], R35 ;  /* 0x0000222306003986 */ /* 0x000fe2000c101524 */
[----:B------:R-:W-:Y:S01]  /*41e0*/  ISETP.GT.AND P1, PT, R3, 0x20, PT ;  /* 0x000000200300780c */ /* 0x000fe20003f24270 */
[-C--:B------:R-:W-:Y:S01]  /*41f0*/  FMUL R50, R50, R58.reuse ;  /* 0x0000003a32327220 */ /* 0x080fe20000400000 */
[----:B------:R-:W-:Y:S01]  /*4200*/  F2FP.BF16.F32.PACK_AB R37, RZ, R37 ;  /* 0x00000025ff25723e */ /* 0x000fe200000010ff */
[----:B------:R-:W-:Y:S01]  /*4210*/  @P4 STG.E.U16 desc[UR36][R4.64+0x30], R36 ;  /* 0x0000302404004986 */ /* 0x000fe2000c101524 */
[C---:B------:R-:W-:Y:S01]  /*4220*/  ISETP.GT.AND P3, PT, R0.reuse, 0x8, P0 ;  /* 0x000000080000780c */ /* 0x040fe20000764270 */
[-C--:B------:R-:W-:Y:S01]  /*4230*/  FMUL R51, R51, R58.reuse ;  /* 0x0000003a33337220 */ /* 0x080fe20000400000 */
[----:B------:R-:W-:Y:S01]  /*4240*/  ISETP.GT.AND P0, PT, R3, 0x21, PT ;  /* 0x000000210300780c */ /* 0x000fe20003f04270 */
[----:B------:R-:W-:Y:S01]  /*4250*/  @P5 STG.E.U16 desc[UR36][R4.64+0x32], R37 ;  /* 0x0000322504005986 */ /* 0x000fe2000c101524 */
        /* <DEDUP_REMOVED lines=10> */
[----:B------:R-:W-:-:S02]  /*4300*/  F2FP.BF16.F32.PACK_AB R41, RZ, R41 ;  /* 0x00000029ff29723e */ /* 0x000fc400000010ff */
[C---:B------:R-:W-:Y:S01]  /*4310*/  ISETP.GT.AND P1, PT, R0.reuse, 0x8, P1 ;  /* 0x000000080000780c */ /* 0x040fe20000f24270 */
[----:B------:R-:W-:Y:S01]  /*4320*/  @P3 STG.E.U16 desc[UR36][R6.64+0x32], R39 ;  /* 0x0000322706003986 */ /* 0x000fe2000c101524 */
[C---:B------:R-:W-:Y:S02]  /*4330*/  ISETP.GT.AND P2, PT, R0.reuse, 0x8, P0 ;  /* 0x000000080000780c */ /* 0x040fe40000744270 */
[C---:B------:R-:W-:Y:S01]  /*4340*/  ISETP.GT.AND P0, PT, R3.reuse, 0x29, PT ;  /* 0x000000290300780c */ /* 0x040fe20003f04270 */
[----:B------:R-:W-:Y:S01]  /*4350*/  @P4 STG.E.U16 desc[UR36][R4.64+0x40], R40 ;  /* 0x0000402804004986 */ /* 0x000fe2000c101524 */
[----:B------:R-:W-:Y:S02]  /*4360*/  ISETP.GT.AND P4, PT, R3, 0x28, PT ;  /* 0x000000280300780c */ /* 0x000fe40003f84270 */
[----:B------:R-:W-:Y:S01]  /*4370*/  F2FP.BF16.F32.PACK_AB R42, RZ, R42 ;  /* 0x0000002aff2a723e */ /* 0x000fe200000010ff */
[----:B------:R-:W-:Y:S01]  /*4380*/  @P5 STG.E.U16 desc[UR36][R4.64+0x42], R41 ;  /* 0x0000422904005986 */ /* 0x000fe2000c101524 */
[----:B------:R-:W-:-:S02]  /*4390*/  ISETP.GT.AND P5, PT, R0, RZ, P4 ;  /* 0x000000ff0000720c */ /* 0x000fc400027a4270 */
[C---:B------:R-:W-:Y:S01]  /*43a0*/  ISETP.GT.AND P3, PT, R0.reuse, RZ, P0 ;  /* 0x000000ff0000720c */ /* 0x040fe20000764270 */
[----:B------:R-:W-:Y:S01]  /*43b0*/  @P1 STG.E.U16 desc[UR36][R6.64+0x40], R42 ;  /* 0x0000402a06001986 */ /* 0x000fe2000c101524 */
[----:B------:R-:W-:Y:S02]  /*43c0*/  F2FP.BF16.F32.PACK_AB R43, RZ, R43 ;  /* 0x0000002bff2b723e */ /* 0x000fe400000010ff */
[----:B------:R-:W-:Y:S02]  /*43d0*/  F2FP.BF16.F32.PACK_AB R44, RZ, R44 ;  /* 0x0000002cff2c723e */ /* 0x000fe400000010ff */
[C---:B------:R-:W-:Y:S01]  /*43e0*/  ISETP.GT.AND P4, PT, R0.reuse, 0x8, P4 ;  /* 0x000000080000780c */ /* 0x040fe20002784270 */
[----:B------:R-:W-:Y:S01]  /*43f0*/  @P2 STG.E.U16 desc[UR36][R6.64+0x42], R43 ;  /* 0x0000422b06002986 */ /* 0x000fe2000c101524 */
[----:B------:R-:W-:Y:S02]  /*4400*/  F2FP.BF16.F32.PACK_AB R45, RZ, R45 ;  /* 0x0000002dff2d723e */ /* 0x000fe400000010ff */
[----:B------:R-:W-:Y:S01]  /*4410*/  ISETP.GT.AND P2, PT, R3, 0x31, PT ;  /* 0x000000310300780c */ /* 0x000fe20003f44270 */
[----:B------:R-:W-:Y:S01]  /*4420*/  @P5 STG.E.U16 desc[UR36][R4.64+0x50], R44 ;  /* 0x0000502c04005986 */ /* 0x000fe2000c101524 */
[----:B------:R-:W-:-:S02]  /*4430*/  ISETP.GT.AND P5, PT, R0, 0x8, P0 ;  /* 0x000000080000780c */ /* 0x000fc400007a4270 */
[C---:B------:R-:W-:Y:S01]  /*4440*/  ISETP.GT.AND P1, PT, R3.reuse, 0x38, PT ;  /* 0x000000380300780c */ /* 0x040fe20003f24270 */
[----:B------:R-:W-:Y:S01]  /*4450*/  @P3 STG.E.U16 desc[UR36][R4.64+0x52], R45 ;  /* 0x0000522d04003986 */ /* 0x000fe2000c101524 */
[C---:B------:R-:W-:Y:S02]  /*4460*/  ISETP.GT.AND P3, PT, R3.reuse, 0x30, PT ;  /* 0x000000300300780c */ /* 0x040fe40003f64270 */
[----:B------:R-:W-:Y:S01]  /*4470*/  ISETP.GT.AND P0, PT, R3, 0x39, PT ;  /* 0x000000390300780c */ /* 0x000fe20003f04270 */
[----:B------:R-:W-:Y:S01]  /*4480*/  @P4 IMAD.MOV.U32 R2, RZ, RZ, R6 ;  /* 0x000000ffff024224 */ /* 0x000fe200078e0006 */
[----:B------:R-:W-:Y:S01]  /*4490*/  F2FP.BF16.F32.PACK_AB R46, RZ, R46 ;  /* 0x0000002eff2e723e */ /* 0x000fe200000010ff */
[----:B------:R-:W-:Y:S01]  /*44a0*/  @P4 IMAD.MOV.U32 R3, RZ, RZ, R7 ;  /* 0x000000ffff034224 */ /* 0x000fe200078e0007 */
[----:B------:R-:W-:Y:S02]  /*44b0*/  F2FP.BF16.F32.PACK_AB R47, RZ, R47 ;  /* 0x0000002fff2f723e */ /* 0x000fe400000010ff */
[----:B------:R-:W-:-:S02]  /*44c0*/  F2FP.BF16.F32.PACK_AB R48, RZ, R48 ;  /* 0x00000030ff30723e */ /* 0x000fc400000010ff */
[----:B------:R1:W-:Y:S01]  /*44d0*/  @P4 STG.E.U16 desc[UR36][R2.64+0x50], R46 ;  /* 0x0000502e02004986 */ /* 0x0003e2000c101524 */
[C---:B------:R-:W-:Y:S02]  /*44e0*/  ISETP.GT.AND P4, PT, R0.reuse, RZ, P2 ;  /* 0x000000ff0000720c */ /* 0x040fe40001784270 */
[----:B------:R-:W-:Y:S02]  /*44f0*/  F2FP.BF16.F32.PACK_AB R49, RZ, R49 ;  /* 0x00000031ff31723e */ /* 0x000fe400000010ff */
[----:B------:R-:W-:Y:S02]  /*4500*/  ISETP.GT.AND P2, PT, R0, 0x8, P2 ;  /* 0x000000080000780c */ /* 0x000fe40001744270 */
[----:B------:R-:W-:Y:S02]  /*4510*/  F2FP.BF16.F32.PACK_AB R50, RZ, R50 ;  /* 0x00000032ff32723e */ /* 0x000fe400000010ff */
[----:B------:R-:W-:Y:S02]  /*4520*/  F2FP.BF16.F32.PACK_AB R51, RZ, R51 ;  /* 0x00000033ff33723e */ /* 0x000fe400000010ff */
[----:B------:R-:W-:Y:S01]  /*4530*/  F2FP.BF16.F32.PACK_AB R52, RZ, R52 ;  /* 0x00000034ff34723e */ /* 0x000fe200000010ff */
[----:B-1----:R-:W-:Y:S01]  /*4540*/  @P5 IMAD.MOV.U32 R2, RZ, RZ, R6 ;  /* 0x000000ffff025224 */ /* 0x002fe200078e0006 */
[----:B------:R-:W-:Y:S01]  /*4550*/  F2FP.BF16.F32.PACK_AB R53, RZ, R53 ;  /* 0x00000035ff35723e */ /* 0x000fe200000010ff */
[----:B------:R-:W-:Y:S01]  /*4560*/  @P5 IMAD.MOV.U32 R3, RZ, RZ, R7 ;  /* 0x000000ffff035224 */ /* 0x000fe200078e0007 */
[----:B------:R-:W-:-:S02]  /*4570*/  F2FP.BF16.F32.PACK_AB R54, RZ, R54 ;  /* 0x00000036ff36723e */ /* 0x000fc400000010ff */
[----:B------:R-:W-:Y:S02]  /*4580*/  F2FP.BF16.F32.PACK_AB R55, RZ, R55 ;  /* 0x00000037ff37723e */ /* 0x000fe400000010ff */
[----:B------:R1:W-:Y:S01]  /*4590*/  @P5 STG.E.U16 desc[UR36][R2.64+0x52], R47 ;  /* 0x0000522f02005986 */ /* 0x0003e2000c101524 */
[C---:B------:R-:W-:Y:S02]  /*45a0*/  ISETP.GT.AND P5, PT, R0.reuse, RZ, P3 ;  /* 0x000000ff0000720c */ /* 0x040fe40001fa4270 */
[----:B------:R-:W-:-:S11]  /*45b0*/  ISETP.GT.AND P3, PT, R0, 0x8, P3 ;  /* 0x000000080000780c */ /* 0x000fd60001f64270 */
[----:B-1----:R-:W-:Y:S02]  /*45c0*/  @P5 IMAD.MOV.U32 R2, RZ, RZ, R4 ;  /* 0x000000ffff025224 */ /* 0x002fe400078e0004 */
[----:B------:R-:W-:-:S05]  /*45d0*/  @P5 IMAD.MOV.U32 R3, RZ, RZ, R5 ;  /* 0x000000ffff035224 */ /* 0x000fca00078e0005 */
[----:B------:R1:W-:Y:S01]  /*45e0*/  @P5 STG.E.U16 desc[UR36][R2.64+0x60], R48 ;  /* 0x0000603002005986 */ /* 0x0003e2000c101524 */
[C---:B------:R-:W-:Y:S02]  /*45f0*/  ISETP.GT.AND P5, PT, R0.reuse, RZ, P0 ;  /* 0x000000ff0000720c */ /* 0x040fe400007a4270 */
[----:B------:R-:W-:Y:S01]  /*4600*/  ISETP.GT.AND P0, PT, R0, 0x8, P0 ;  /* 0x000000080000780c */ /* 0x000fe20000704270 */
[----:B-1----:R-:W-:Y:S02]  /*4610*/  @P4 IMAD.MOV.U32 R2, RZ, RZ, R4 ;  /* 0x000000ffff024224 */ /* 0x002fe400078e0004 */
[----:B------:R-:W-:-:S05]  /*4620*/  @P4 IMAD.MOV.U32 R3, RZ, RZ, R5 ;  /* 0x000000ffff034224 */ /* 0x000fca00078e0005 */
[----:B------:R1:W-:Y:S01]  /*4630*/  @P4 STG.E.U16 desc[UR36][R2.64+0x62], R49 ;  /* 0x0000623102004986 */ /* 0x0003e2000c101524 */
[C---:B------:R-:W-:Y:S02]  /*4640*/  ISETP.GT.AND P4, PT, R0.reuse, RZ, P1 ;  /* 0x000000ff0000720c */ /* 0x040fe40000f84270 */
[----:B------:R-:W-:Y:S01]  /*4650*/  ISETP.GT.AND P1, PT, R0, 0x8, P1 ;  /* 0x000000080000780c */ /* 0x000fe20000f24270 */
[----:B-1----:R-:W-:Y:S02]  /*4660*/  @P3 IMAD.MOV.U32 R2, RZ, RZ, R6 ;  /* 0x000000ffff023224 */ /* 0x002fe400078e0006 */
[----:B------:R-:W-:-:S05]  /*4670*/  @P3 IMAD.MOV.U32 R3, RZ, RZ, R7 ;  /* 0x000000ffff033224 */ /* 0x000fca00078e0007 */
[----:B------:R1:W-:Y:S02]  /*4680*/  @P3 STG.E.U16 desc[UR36][R2.64+0x60], R50 ;  /* 0x0000603202003986 */ /* 0x0003e4000c101524 */
[----:B-1----:R-:W-:Y:S02]  /*4690*/  @P2 IMAD.MOV.U32 R2, RZ, RZ, R6 ;  /* 0x000000ffff022224 */ /* 0x002fe400078e0006 */
[----:B------:R-:W-:-:S05]  /*46a0*/  @P2 IMAD.MOV.U32 R3, RZ, RZ, R7 ;  /* 0x000000ffff032224 */ /* 0x000fca00078e0007 */
[----:B------:R1:W-:Y:S02]  /*46b0*/  @P2 STG.E.U16 desc[UR36][R2.64+0x62], R51 ;  /* 0x0000623302002986 */ /* 0x0003e4000c101524 */
[----:B-1----:R-:W-:Y:S02]  /*46c0*/  @P4 IMAD.MOV.U32 R2, RZ, RZ, R4 ;  /* 0x000000ffff024224 */ /* 0x002fe400078e0004 */
[----:B------:R-:W-:-:S05]  /*46d0*/  @P4 IMAD.MOV.U32 R3, RZ, RZ, R5 ;  /* 0x000000ffff034224 */ /* 0x000fca00078e0005 */
[----:B------:R1:W-:Y:S04]  /*46e0*/  @P4 STG.E.U16 desc[UR36][R2.64+0x70], R52 ;  /* 0x0000703402004986 */ /* 0x0003e8000c101524 */
[----:B------:R2:W-:Y:S01]  /*46f0*/  @P5 STG.E.U16 desc[UR36][R4.64+0x72], R53 ;  /* 0x0000723504005986 */ /* 0x0005e2000c101524 */
[----:B-1----:R-:W-:Y:S02]  /*4700*/  @P1 IMAD.MOV.U32 R2, RZ, RZ, R6 ;  /* 0x000000ffff021224 */ /* 0x002fe400078e0006 */
[----:B------:R-:W-:-:S05]  /*4710*/  @P1 IMAD.MOV.U32 R3, RZ, RZ, R7 ;  /* 0x000000ffff031224 */ /* 0x000fca00078e0007 */
[----:B------:R2:W-:Y:S04]  /*4720*/  @P1 STG.E.U16 desc[UR36][R2.64+0x70], R54 ;  /* 0x0000703602001986 */ /* 0x0005e8000c101524 */
[----:B------:R2:W-:Y:S02]  /*4730*/  @P0 STG.E.U16 desc[UR36][R6.64+0x72], R55 ;  /* 0x0000723706000986 */ /* 0x0005e4000c101524 */
.L_x_101:
[----:B------:R-:W-:Y:S05]  /*4740*/  BSYNC B0 ;  /* 0x0000000000007941 */ /* 0x000fea0003800000 */
.L_x_39:
[----:B0-2---:R-:W2:Y:S01]  /*4750*/  LDL.64 R2, [R1] ;  /* 0x0000000001027983 */ /* 0x005ea20000100a00 */
[----:B------:R-:W-:Y:S01]  /*4760*/  ULDC.64 UR4, c[0x0][0x650] ;  /* 0x0001940000047ab9 */ /* 0x000fe20000000a00 */
[----:B------:R0:W-:Y:S01]  /*4770*/  SYNCS.ARRIVE.TRANS64.A1T0 RZ, [R66+UR47], RZ ;  /* 0x000000ff42ff79a7 */ /* 0x0001e2000810002f */
[----:B------:R-:W-:Y:S01]  /*4780*/  PRMT R0, RZ, 0x7610, R0 ;  /* 0x00007610ff007816 */ /* 0x000fe20000000000 */
[----:B-----5:R-:W-:Y:S02]  /*4790*/  IMAD.MOV.U32 R19, RZ, RZ, -0x1 ;  /* 0xffffffffff137424 */ /* 0x020fe400078e00ff */
[----:B------:R-:W-:Y:S01]  /*47a0*/  IMAD.MOV.U32 R22, RZ, RZ, -0x1 ;  /* 0xffffffffff167424 */ /* 0x000fe200078e00ff */
[----:B--2---:R-:W-:-:S04]  /*47b0*/  LEA R18, P0, R2, R18, 0x1 ;  /* 0x0000001202127211 */ /* 0x004fc800078008ff */
[----:B------:R-:W-:Y:S01]  /*47c0*/  LEA.HI.X R17, R2, R17, R23, 0x1, P0 ;  /* 0x0000001102117211 */ /* 0x000fe200000f0c17 */
[----:B------:R-:W-:Y:S01]  /*47d0*/  IMAD.MOV.U32 R2, RZ, RZ, -0x1 ;  /* 0xffffffffff027424 */ /* 0x000fe200078e00ff */
[----:B------:R-:W-:-:S04]  /*47e0*/  ISETP.GE.U32.AND P0, PT, R18, UR4, PT ;  /* 0x0000000412007c0c */ /* 0x000fc8000bf06070 */
[----:B------:R-:W-:-:S13]  /*47f0*/  ISETP.GE.U32.AND.EX P0, PT, R17, UR5, PT, P0 ;  /* 0x0000000511007c0c */ /* 0x000fda000bf06100 */
[----:B0-----:R-:W-:Y:S05]  /*4800*/  @P0 BRA `(.L_x_102) ;  /* 0x0000000400700947 */ /* 0x001fea0003800000 */
[----:B-1----:R-:W0:Y:S01]  /*4810*/  S2R R10, SR_CTAID.X ;  /* 0x00000000000a7919 */ /* 0x002e220000002500 */
[----:B---34-:R-:W1:Y:S01]  /*4820*/  LDC.64 R8, c[0x0][0x628] ;  /* 0x00018a00ff087b82 */ /* 0x018e620000000a00 */
[----:B------:R-:W-:Y:S01]  /*4830*/  ULDC UR4, c[0x0][0x150] ;  /* 0x0000540000047ab9 */ /* 0x000fe20000000800 */
[----:B------:R-:W-:Y:S01]  /*4840*/  IMAD.MOV.U32 R6, RZ, RZ, R18 ;  /* 0x000000ffff067224 */ /* 0x000fe200078e0012 */
[----:B------:R-:W2:Y:S01]  /*4850*/  S2R R20, SR_CTAID.Y ;  /* 0x0000000000147919 */ /* 0x000ea20000002600 */
[----:B------:R-:W-:-:S04]  /*4860*/  IMAD.MOV.U32 R7, RZ, RZ, R17 ;  /* 0x000000ffff077224 */ /* 0x000fc800078e0011 */
[----:B------:R-:W3:Y:S08]  /*4870*/  LDC R15, c[0x0][0x144] ;  /* 0x00005100ff0f7b82 */ /* 0x000ef00000000800 */
[----:B------:R-:W4:Y:S08]  /*4880*/  LDC R0, c[0x0][0x630] ;  /* 0x00018c00ff007b82 */ /* 0x000f300000000800 */
[----:B------:R-:W2:Y:S01]  /*4890*/  LDC.64 R12, c[0x0][0x620] ;  /* 0x00018800ff0c7b82 */ /* 0x000ea20000000a00 */
[----:B-1----:R-:W-:-:S04]  /*48a0*/  ISETP.NE.U32.AND P0, PT, R8, RZ, PT ;  /* 0x000000ff0800720c */ /* 0x002fc80003f05070 */
[----:B------:R-:W-:Y:S02]  /*48b0*/  ISETP.NE.AND.EX P0, PT, R9, RZ, PT, P0 ;  /* 0x000000ff0900720c */ /* 0x000fe40003f05300 */
[----:B0-----:R-:W-:-:S05]  /*48c0*/  I2FP.F32.U32 R2, R10 ;  /* 0x0000000a00027245 */ /* 0x001fca0000201000 */
[----:B------:R-:W-:-:S04]  /*48d0*/  FMUL R2, R2, UR4 ;  /* 0x0000000402027c20 */ /* 0x000fc80008400000 */
[----:B------:R0:W1:Y:S02]  /*48e0*/  F2I.U32.TRUNC.NTZ R14, R2 ;  /* 0x00000002000e7305 */ /* 0x000064000020f000 */
[----:B---34-:R-:W-:Y:S05]  /*48f0*/  @!P0 BRA `(.L_x_103) ;  /* 0x0000000000288947 */ /* 0x018fea0003800000 */
[----:B------:R-:W3:Y:S02]  /*4900*/  LDC R3, c[0x0][0x634] ;  /* 0x00018d00ff037b82 */ /* 0x000ee40000000800 */
[----:B---3--:R-:W-:-:S05]  /*4910*/  IADD3 R7, P0, R18, R3, RZ ;  /* 0x0000000312077210 */ /* 0x008fca0007f1e0ff */
[----:B------:R-:W-:-:S04]  /*4920*/  IMAD.X R11, RZ, RZ, R17, P0 ;  /* 0x000000ffff0b7224 */ /* 0x000fc800000e0611 */
[----:B0-----:R-:W-:-:S04]  /*4930*/  IMAD.WIDE.U32 R2, R11, R8, RZ ;  /* 0x000000080b027225 */ /* 0x001fc800078e00ff */
[----:B------:R-:W-:-:S04]  /*4940*/  IMAD.WIDE.U32 R4, P0, R7, R9, R2 ;  /* 0x0000000907047225 */ /* 0x000fc80007800002 */
[----:B------:R-:W-:-:S04]  /*4950*/  IMAD.WIDE.U32 R2, R7, R8, RZ ;  /* 0x0000000807027225 */ /* 0x000fc800078e00ff */
[----:B------:R-:W-:Y:S01]  /*4960*/  IMAD.X R7, RZ, RZ, RZ, P0 ;  /* 0x000000ffff077224 */ /* 0x000fe200000e06ff */
[----:B------:R-:W-:Y:S01]  /*4970*/  IADD3 RZ, P0, R3, R4, RZ ;  /* 0x0000000403ff7210 */ /* 0x000fe20007f1e0ff */
[----:B------:R-:W-:-:S04]  /*4980*/  IMAD.MOV.U32 R6, RZ, RZ, R5 ;  /* 0x000000ffff067224 */ /* 0x000fc800078e0005 */
[----:B------:R-:W-:-:S08]  /*4990*/  IMAD.WIDE.U32.X R6, R11, R9, R6, P0 ;  /* 0x000000090b067225 */ /* 0x000fd000000e0406 */
.L_x_103:
[----:B------:R-:W3:Y:S01]  /*49a0*/  LDC.64 R26, c[0x0][0x640] ;  /* 0x00019000ff1a7b82 */ /* 0x000ee20000000a00 */
[-C--:B------:R-:W-:Y:S01]  /*49b0*/  SHF.R.U64 R11, R6, R0.reuse, R7 ;  /* 0x00000000060b7219 */ /* 0x080fe20000001207 */
[----:B------:R-:W-:Y:S01]  /*49c0*/  IMAD.MOV.U32 R19, RZ, RZ, R17 ;  /* 0x000000ffff137224 */ /* 0x000fe200078e0011 */
[----:B------:R-:W-:Y:S01]  /*49d0*/  SHF.R.U32.HI R0, RZ, R0, R7 ;  /* 0x00000000ff007219 */ /* 0x000fe20000011607 */
[----:B-1----:R-:W-:Y:S01]  /*49e0*/  IMAD.MOV R14, RZ, RZ, -R14 ;  /* 0x000000ffff0e7224 */ /* 0x002fe200078e0a0e */
[----:B------:R-:W-:Y:S01]  /*49f0*/  IADD3 R5, P0, RZ, -R11, RZ ;  /* 0x8000000bff057210 */ /* 0x000fe20007f1e0ff */
[----:B------:R-:W-:Y:S01]  /*4a00*/  ULDC UR4, c[0x0][0x154] ;  /* 0x0000550000047ab9 */ /* 0x000fe20000000800 */
[----:B------:R-:W-:Y:S01]  /*4a10*/  IMAD.MOV.U32 R7, RZ, RZ, 0x1 ;  /* 0x00000001ff077424 */ /* 0x000fe200078e00ff */
[----:B------:R-:W1:Y:S01]  /*4a20*/  LDC R4, c[0x0][0x618] ;  /* 0x00018600ff047b82 */ /* 0x000e620000000800 */
[----:B------:R-:W-:Y:S02]  /*4a30*/  IMAD R22, R15, R14, R10 ;  /* 0x0000000e0f167224 */ /* 0x000fe400078e020a */
[----:B------:R-:W-:-:S04]  /*4a40*/  IMAD.X R3, RZ, RZ, ~R0, P0 ;  /* 0x000000ffff037224 */ /* 0x000fc800000e0e00 */
[-C--:B--2---:R-:W-:Y:S01]  /*4a50*/  IMAD R0, R3, R12.reuse, RZ ;  /* 0x0000000c03007224 */ /* 0x084fe200078e02ff */
[----:B------:R-:W2:Y:S01]  /*4a60*/  LDC R6, c[0x0][0x608] ;  /* 0x00018200ff067b82 */ /* 0x000ea20000000800 */
[----:B0-----:R-:W-:-:S04]  /*4a70*/  IMAD.WIDE.U32 R2, R5, R12, R18 ;  /* 0x0000000c05027225 */ /* 0x001fc800078e0012 */
[----:B------:R-:W-:Y:S01]  /*4a80*/  IMAD R5, R5, R13, R0 ;  /* 0x0000000d05057224 */ /* 0x000fe200078e0200 */
[----:B------:R-:W-:Y:S02]  /*4a90*/  I2FP.F32.U32 R0, R20 ;  /* 0x0000001400007245 */ /* 0x000fe40000201000 */
[----:B------:R-:W0:Y:S01]  /*4aa0*/  LDC R24, c[0x0][0x658] ;  /* 0x00019600ff187b82 */ /* 0x000e220000000800 */
[----:B------:R-:W-:Y:S01]  /*4ab0*/  IMAD.IADD R3, R3, 0x1, R5 ;  /* 0x0000000103037824 */ /* 0x000fe200078e0205 */
[----:B---3--:R-:W-:Y:S01]  /*4ac0*/  ISETP.NE.U32.AND P0, PT, R26, RZ, PT ;  /* 0x000000ff1a00720c */ /* 0x008fe20003f05070 */
[----:B------:R-:W-:Y:S01]  /*4ad0*/  FMUL R0, R0, UR4 ;  /* 0x0000000400007c20 */ /* 0x000fe20008400000 */
[----:B------:R-:W-:Y:S02]  /*4ae0*/  IMAD.MOV.U32 R5, RZ, RZ, -0x1 ;  /* 0xffffffffff057424 */ /* 0x000fe400078e00ff */
[----:B------:R-:W-:Y:S01]  /*4af0*/  ISETP.NE.AND.EX P0, PT, R27, RZ, PT, P0 ;  /* 0x000000ff1b00720c */ /* 0x000fe20003f05300 */
[----:B------:R3:W4:Y:S01]  /*4b00*/  F2I.U32.TRUNC.NTZ R12, R0 ;  /* 0x00000000000c7305 */ /* 0x000722000020f000 */
[----:B------:R-:W3:Y:S01]  /*4b10*/  LDC R15, c[0x0][0x148] ;  /* 0x00005200ff0f7b82 */ /* 0x000ee20000000800 */
[----:B-1----:R-:W-:-:S02]  /*4b20*/  SHF.R.U64 R10, R2, R4, R3 ;  /* 0x00000004020a7219 */ /* 0x002fc40000001203 */
[----:B------:R-:W-:-:S05]  /*4b30*/  SHF.R.U32.HI R3, RZ, R4, R3 ;  /* 0x00000004ff037219 */ /* 0x000fca0000011603 */
[----:B------:R-:W1:Y:S01]  /*4b40*/  LDC R14, c[0x0][0x600] ;  /* 0x00018000ff0e7b82 */ /* 0x000e620000000800 */
[-CC-:B--2---:R-:W-:Y:S02]  /*4b50*/  SHF.R.U64 R8, R10, R6.reuse, R3.reuse ;  /* 0x000000060a087219 */ /* 0x184fe40000001203 */
[----:B------:R-:W-:-:S05]  /*4b60*/  SHF.R.U32.HI R3, RZ, R6, R3 ;  /* 0x00000006ff037219 */ /* 0x000fca0000011603 */
[----:B------:R-:W2:Y:S01]  /*4b70*/  LDC R21, c[0x0][0x648] ;  /* 0x00019200ff157b82 */ /* 0x000ea20000000800 */
[-CC-:B0-----:R-:W-:Y:S02]  /*4b80*/  SHF.R.U64 R13, R8, R24.reuse, R3.reuse ;  /* 0x00000018080d7219 */ /* 0x181fe40000001203 */
[-C--:B------:R-:W-:Y:S02]  /*4b90*/  SHF.L.U32 R5, R5, R24.reuse, RZ ;  /* 0x0000001805057219 */ /* 0x080fe400000006ff */
[-C--:B------:R-:W-:Y:S01]  /*4ba0*/  SHF.R.U32.HI R3, RZ, R24.reuse, R3 ;  /* 0x00000018ff037219 */ /* 0x080fe20000011603 */
[----:B------:R-:W-:Y:S01]  /*4bb0*/  IMAD.MOV.U32 R2, RZ, RZ, R13 ;  /* 0x000000ffff027224 */ /* 0x000fe200078e000d */
[----:B------:R-:W-:Y:S01]  /*4bc0*/  SHF.L.U32 R24, R7, R24, RZ ;  /* 0x0000001807187219 */ /* 0x000fe200000006ff */
[----:B------:R-:W0:Y:S01]  /*4bd0*/  LDC R25, c[0x0][0x638] ;  /* 0x00018e00ff197b82 */ /* 0x000e220000000800 */
[----:B------:R-:W-:-:S07]  /*4be0*/  LOP3.LUT R19, RZ, R5, RZ, 0x33, !PT ;  /* 0x00000005ff137212 */ /* 0x000fce00078e33ff */
[----:B------:R-:W0:Y:S01]  /*4bf0*/  LDC R28, c[0x0][0x610] ;  /* 0x00018400ff1c7b82 */ /* 0x000e220000000800 */
[----:B----4-:R-:W-:Y:S05]  /*4c00*/  @!P0 BRA `(.L_x_104) ;  /* 0x0000000000288947 */ /* 0x010fea0003800000 */
[----:B---3--:R-:W3:Y:S02]  /*4c10*/  LDC R0, c[0x0][0x64c] ;  /* 0x00019300ff007b82 */ /* 0x008ee40000000800 */
[----:B---3--:R-:W-:-:S05]  /*4c20*/  IADD3 R7, P0, R13, R0, RZ ;  /* 0x000000000d077210 */ /* 0x008fca0007f1e0ff */
        /* <DEDUP_REMOVED lines=8> */
.L_x_104:
[----:B------:R-:W4:Y:S01]  /*4cb0*/  LDC R4, c[0x0][0x65c] ;  /* 0x00019700ff047b82 */ /* 0x000f220000000800 */
[----:B--23--:R-:W-:Y:S01]  /*4cc0*/  SHF.R.U64 R0, R2, R21, R3 ;  /* 0x0000001502007219 */ /* 0x00cfe20000001203 */
[----:B-1----:R-:W-:Y:S01]  /*4cd0*/  VIADD R3, R14, 0xffffffff ;  /* 0xffffffff0e037836 */ /* 0x002fe20000000000 */
[----:B------:R-:W-:Y:S01]  /*4ce0*/  LOP3.LUT R19, R8, R19, RZ, 0xc0, !PT ;  /* 0x0000001308137212 */ /* 0x000fe200078ec0ff */
[----:B------:R-:W-:Y:S02]  /*4cf0*/  IMAD.MOV R12, RZ, RZ, -R12 ;  /* 0x000000ffff0c7224 */ /* 0x000fe400078e0a0c */
[----:B------:R-:W-:Y:S01]  /*4d00*/  IMAD.MOV R2, RZ, RZ, -R0 ;  /* 0x000000ffff027224 */ /* 0x000fe200078e0a00 */
[----:B------:R-:W-:Y:S01]  /*4d10*/  LOP3.LUT R3, R10, R3, RZ, 0xc0, !PT ;  /* 0x000000030a037212 */ /* 0x000fe200078ec0ff */
[----:B------:R-:W-:Y:S02]  /*4d20*/  IMAD R19, R24, R0, R19 ;  /* 0x0000000018137224 */ /* 0x000fe400078e0213 */
[----:B0-----:R-:W-:-:S04]  /*4d30*/  IMAD R0, R2, R25, R13 ;  /* 0x0000001902007224 */ /* 0x001fc800078e020d */
[----:B------:R-:W-:Y:S01]  /*4d40*/  IMAD R2, R0, R14, R3 ;  /* 0x0000000e00027224 */ /* 0x000fe200078e0203 */
[----:B----4-:R-:W-:Y:S01]  /*4d50*/  ISETP.NE.AND P0, PT, R4, 0x1, PT ;  /* 0x000000010400780c */ /* 0x010fe20003f05270 */
[----:B------:R-:W-:-:S05]  /*4d60*/  IMAD.MOV.U32 R4, RZ, RZ, 0x1 ;  /* 0x00000001ff047424 */ /* 0x000fca00078e00ff */
[----:B------:R-:W-:-:S07]  /*4d70*/  PRMT R0, R4, 0x7610, R0 ;  /* 0x0000761004007816 */ /* 0x000fce0000000000 */
[----:B------:R-:W-:-:S04]  /*4d80*/  @P0 IMAD R22, R15, R12, R20 ;  /* 0x0000000c0f160224 */ /* 0x000fc800078e0214 */
[----:B------:R-:W-:-:S05]  /*4d90*/  IMAD R19, R19, R28, R22 ;  /* 0x0000001c13137224 */ /* 0x000fca00078e0216 */
[----:B------:R-:W-:Y:S02]  /*4da0*/  SEL R22, R2, R19, !P0 ;  /* 0x0000001302167207 */ /* 0x000fe40004000000 */
[----:B------:R-:W-:Y:S01]  /*4db0*/  SEL R19, R19, R2, !P0 ;  /* 0x0000000213137207 */ /* 0x000fe20004000000 */
[----:B------:R-:W-:-:S07]  /*4dc0*/  IMAD.MOV.U32 R2, RZ, RZ, R11 ;  /* 0x000000ffff027224 */ /* 0x000fce00078e000b */
.L_x_102:
[----:B------:R-:W-:Y:S02]  /*4dd0*/  LOP3.LUT P0, RZ, R0, 0xff, RZ, 0xc0, !PT ;  /* 0x000000ff00ff7812 */ /* 0x000fe4000780c0ff */
[----:B------:R-:W-:-:S11]  /*4de0*/  LOP3.LUT R73, R73, 0x1, RZ, 0x3c, !PT ;  /* 0x0000000149497812 */ /* 0x000fd600078e3cff */
[----:B------:R-:W-:Y:S05]  /*4df0*/  @P0 BRA `(.L_x_105) ;  /* 0xffffffc800a40947 */ /* 0x000fea000383ffff */
[----:B------:R-:W-:Y:S05]  /*4e00*/  EXIT ;  /* 0x000000000000794d */ /* 0x000fea0003800000 */
.L_x_18:
[----:B------:R-:W-:-:S08]  /*4e10*/  ISETP.NE.AND P0, PT, R5, RZ, PT ;  /* 0x000000ff0500720c */ /* 0x000fd00003f05270 */
[----:B0-----:R-:W0:-:S00]  /*4e20*/  USETMAXREG.DEALLOC.CTAPOOL 0x28 ;  /* 0x00000028000079c8 */ /* 0x001e0000080e0500 */
[----:B------:R-:W-:Y:S05]  /*4e30*/  @P0 EXIT ;  /* 0x000000000000094d */ /* 0x000fea0003800000 */
[----:B0-----:R-:W-:Y:S01]  /*4e40*/  LOP3.LUT P0, RZ, R8, 0xff, RZ, 0xc0, !PT ;  /* 0x000000ff08ff7812 */ /* 0x001fe2000780c0ff */
[----:B------:R-:W-:Y:S02]  /*4e50*/  IMAD.MOV.U32 R0, RZ, RZ, 0x1 ;  /* 0x00000001ff007424 */ /* 0x000fe400078e00ff */
[----:B------:R-:W-:-:S10]  /*4e60*/  IMAD.MOV.U32 R8, RZ, RZ, RZ ;  /* 0x000000ffff087224 */ /* 0x000fd400078e00ff */
[----:B------:R-:W-:Y:S05]  /*4e70*/  @!P0 BRA `(.L_x_106) ;  /* 0x0000000c00408947 */ /* 0x000fea0003800000 */
[----:B------:R-:W0:Y:S01]  /*4e80*/  S2R R7, SR_CgaCtaId ;  /* 0x0000000000077919 */ /* 0x000e220000008800 */
[----:B------:R-:W-:Y:S01]  /*4e90*/  LOP3.LUT P0, RZ, R4, 0x1f, RZ, 0xc0, !PT ;  /* 0x0000001f04ff7812 */ /* 0x000fe2000780c0ff */
[----:B------:R-:W-:Y:S01]  /*4ea0*/  ULDC UR5, c[0x0][0x658] ;  /* 0x0001960000057ab9 */ /* 0x000fe20000000800 */
[----:B------:R-:W-:Y:S01]  /*4eb0*/  UMOV UR6, 0xffffffff ;  /* 0xffffffff00067882 */ /* 0x000fe20000000000 */
[----:B------:R-:W-:Y:S01]  /*4ec0*/  BSSY B0, `(.L_x_106) ;  /* 0x00000cb000007945 */ /* 0x000fe20003800000 */
[----:B------:R-:W-:Y:S01]  /*4ed0*/  USHF.L.U32 UR6, UR6, UR5, URZ ;  /* 0x0000000506067299 */ /* 0x000fe2000800063f */
[C---:B------:R-:W-:Y:S01]  /*4ee0*/  ISETP.NE.AND P2, PT, R3.reuse, RZ, PT ;  /* 0x000000ff0300720c */ /* 0x040fe20003f45270 */
[----:B------:R-:W-:Y:S01]  /*4ef0*/  IMAD.MOV.U32 R9, RZ, RZ, 0x1 ;  /* 0x00000001ff097424 */ /* 0x000fe200078e00ff */
[----:B------:R-:W-:Y:S01]  /*4f00*/  ISETP.NE.OR P0, PT, R3, RZ, !P0 ;  /* 0x000000ff0300720c */ /* 0x000fe20004705670 */
[----:B------:R-:W-:Y:S01]  /*4f10*/  IMAD.MOV.U32 R0, RZ, RZ, 0x1 ;  /* 0x00000001ff007424 */ /* 0x000fe200078e00ff */
[----:B------:R-:W-:Y:S01]  /*4f20*/  LOP3.LUT R6, R16, 0x2, RZ, 0xfc, !PT ;  /* 0x0000000210067812 */ /* 0x000fe200078efcff */
[----:B------:R-:W-:Y:S01]  /*4f30*/  IMAD.MOV.U32 R8, RZ, RZ, RZ ;  /* 0x000000ffff087224 */ /* 0x000fe200078e00ff */
[----:B------:R-:W-:Y:S01]  /*4f40*/  ULDC UR4, c[0x0][0x600] ;  /* 0x0001800000047ab9 */ /* 0x000fe20000000800 */
[----:B------:R-:W-:Y:S01]  /*4f50*/  UMOV UR7, 0x1 ;  /* 0x0000000100077882 */ /* 0x000fe20000000000 */
[----:B------:R-:W-:-:S02]  /*4f60*/  UIADD3 UR19, UR40, 0x1, URZ ;  /* 0x0000000128137890 */ /* 0x000fc4000fffe03f */
[----:B------:R-:W-:Y:S02]  /*4f70*/  UIADD3 UR15, UR4, -0x1, URZ ;  /* 0xffffffff040f7890 */ /* 0x000fe4000fffe03f */
[----:B------:R-:W-:Y:S02]  /*4f80*/  USHF.L.U32 UR17, UR7, UR5, URZ ;  /* 0x0000000507117299 */ /* 0x000fe4000800063f */
[----:B------:R-:W-:Y:S01]  /*4f90*/  ULOP3.LUT UR16, URZ, UR6, URZ, 0x33, !UPT ;  /* 0x000000063f107292 */ /* 0x000fe2000f8e333f */
[----:B------:R-:W-:Y:S01]  /*4fa0*/  ULDC.64 UR20, c[0x0][0x198] ;  /* 0x0000660000147ab9 */ /* 0x000fe20000000a00 */
[C---:B0-----:R-:W-:Y:S02]  /*4fb0*/  IMAD.SHL.U32 R10, R7.reuse, 0x20, RZ ;  /* 0x00000020070a7824 */ /* 0x041fe400078e00ff */
[----:B------:R-:W-:-:S03]  /*4fc0*/  IMAD.SHL.U32 R7, R7, 0x800, RZ ;  /* 0x0000080007077824 */ /* 0x000fc600078e00ff */
[----:B------:R-:W-:Y:S02]  /*4fd0*/  LOP3.LUT R10, R10, 0x20, RZ, 0xc0, !PT ;  /* 0x000000200a0a7812 */ /* 0x000fe400078ec0ff */
[----:B------:R-:W-:-:S07]  /*4fe0*/  LOP3.LUT R7, R7, 0x800, RZ, 0xc0, !PT ;  /* 0x0000080007077812 */ /* 0x000fce00078ec0ff */
.L_x_118:
[----:B------:R-:W-:-:S03]  /*4ff0*/  UMOV UR4, 0xffffffff ;  /* 0xffffffff00047882 */ /* 0x000fc60000000000 */
[----:B------:R-:W-:Y:S05]  /*5000*/  BRA.DIV UR4, `(.L_x_107) ;  /* 0x0000001604587947 */ /* 0x000fea000b800000 */
[----:B------:R-:W-:-:S13]  /*5010*/  ELECT P6, URZ, PT ;  /* 0x00000000003f782f */ /* 0x000fda00038c0000 */
.L_x_141:
[----:B------:R-:W0:Y:S01]  /*5020*/  LDC R3, c[0x0][0x28c] ;  /* 0x0000a300ff037b82 */ /* 0x000e220000000800 */
[----:B------:R-:W-:Y:S01]  /*5030*/  BSSY B1, `(.L_x_108) ;  /* 0x0000039000017945 */ /* 0x000fe20003800000 */
[----:B0-----:R-:W-:-:S13]  /*5040*/  ISETP.LT.OR P6, PT, R3, 0x1, !P6 ;  /* 0x000000010300780c */ /* 0x001fda00077c1670 */
[----:B------:R-:W-:Y:S05]  /*5050*/  @P6 BRA `(.L_x_109) ;  /* 0x0000000000d86947 */ /* 0x000fea0003800000 */
[----:B------:R-:W-:Y:S02]  /*5060*/  IMAD R22, R22, 0x40, R10 ;  /* 0x0000004016167824 */ /* 0x000fe400078e020a */
[----:B------:R-:W-:Y:S02]  /*5070*/  IMAD.SHL.U32 R19, R19, 0x40, RZ ;  /* 0x0000004013137824 */ /* 0x000fe400078e00ff */
[----:B------:R-:W-:Y:S02]  /*5080*/  IMAD.MOV.U32 R14, RZ, RZ, RZ ;  /* 0x000000ffff0e7224 */ /* 0x000fe400078e00ff */
[----:B------:R-:W-:Y:S02]  /*5090*/  IMAD.U32 R15, RZ, RZ, UR19 ;  /* 0x00000013ff0f7e24 */ /* 0x000fe4000f8e00ff */
[----:B------:R-:W-:Y:S02]  /*50a0*/  IMAD.MOV.U32 R3, RZ, RZ, R0 ;  /* 0x000000ffff037224 */ /* 0x000fe400078e0000 */
[----:B------:R-:W-:-:S07]  /*50b0*/  IMAD.MOV.U32 R4, RZ, RZ, R8 ;  /* 0x000000ffff047224 */ /* 0x000fce00078e0008 */
.L_x_113:
[----:B------:R-:W0:Y:S01]  /*50c0*/  S2R R12, SR_CgaCtaId ;  /* 0x00000000000c7919 */ /* 0x000e220000008800 */
[----:B------:R-:W-:Y:S01]  /*50d0*/  MOV R5, 0x400 ;  /* 0x0000040000057802 */ /* 0x000fe20000000f00 */
[----:B------:R-:W1:Y:S03]  /*50e0*/  @!P2 LDC R11, c[0x0][0x500] ;  /* 0x00014000ff0bab82 */ /* 0x000e660000000800 */
[----:B0-----:R-:W-:Y:S02]  /*50f0*/  LEA R13, R12, R5, 0x18 ;  /* 0x000000050c0d7211 */ /* 0x001fe400078ec0ff */
[----:B------:R-:W-:-:S03]  /*5100*/  SHF.L.U32 R5, R3, 0x1f, RZ ;  /* 0x0000001f03057819 */ /* 0x000fc600000006ff */
[----:B------:R-:W-:-:S04]  /*5110*/  IMAD R12, R4, 0x8, R13 ;  /* 0x00000008040c7824 */ /* 0x000fc800078e020d */
[----:B------:R-:W0:Y:S02]  /*5120*/  SYNCS.PHASECHK.TRANS64.TRYWAIT P1, [R12+URZ+0x70], R5 ;  /* 0x000070050c0075a7 */ /* 0x000e24000802017f */
[----:B01----:R-:W-:Y:S05]  /*5130*/  @!P1 BRA `(.L_x_110) ;  /* 0x00000014002c9947 */ /* 0x003fea0003800000 */
.L_x_142:
[----:B0-----:R-:W-:Y:S01]  /*5140*/  PRMT R5, R6, 0x9910, RZ ;  /* 0x0000991006057816 */ /* 0x001fe200000000ff */
[----:B------:R0:W-:Y:S03]  /*5150*/  @!P2 SYNCS.ARRIVE.TRANS64 RZ, [R12+URZ], R11 ;  /* 0x0000000b0cffa9a7 */ /* 0x0001e6000800003f */
[----:B------:R-:W-:-:S13]  /*5160*/  ISETP.NE.AND P1, PT, R5, 0x2, PT ;  /* 0x000000020500780c */ /* 0x000fda0003f25270 */
[----:B0-----:R-:W-:Y:S05]  /*5170*/  @P1 BRA `(.L_x_111) ;  /* 0x0000000000041947 */ /* 0x001fea0003800000 */
[----:B------:R-:W-:Y:S01]  /*5180*/  BPT.TRAP 0x1 ;  /* 0x000000040000795c */ /* 0x000fe20000300000 */
.L_x_111:
[----:B------:R-:W-:Y:S05]  /*5190*/  @P0 BRA `(.L_x_112) ;  /* 0x0000000000040947 */ /* 0x000fea0003800000 */
[----:B------:R-:W-:Y:S01]  /*51a0*/  BPT.TRAP 0x1 ;  /* 0x000000040000795c */ /* 0x000fe20000300000 */
.L_x_112:
[----:B------:R-:W-:Y:S01]  /*51b0*/  IMAD R5, R4, 0x1000, R7 ;  /* 0x0000100004057824 */ /* 0x000fe200078e0207 */
[----:B------:R-:W-:Y:S01]  /*51c0*/  R2UR UR9, R12 ;  /* 0x000000000c0972ca */ /* 0x000fe200000e0000 */
[C-C-:B------:R-:W-:Y:S01]  /*51d0*/  IMAD R11, R4.reuse, 0x2000, R13.reuse ;  /* 0x00002000040b7824 */ /* 0x140fe200078e020d */
[----:B------:R-:W-:Y:S01]  /*51e0*/  UIADD3 UR4, UP0, UR20, 0xf0, URZ ;  /* 0x000000f014047890 */ /* 0x000fe2000ff1e03f */
[----:B------:R-:W-:Y:S01]  /*51f0*/  IMAD R5, R5, 0x2, R13 ;  /* 0x0000000205057824 */ /* 0x000fe200078e020d */
[----:B------:R-:W-:Y:S01]  /*5200*/  R2UR UR11, R19 ;  /* 0x00000000130b72ca */ /* 0x000fe200000e0000 */
[----:B------:R-:W-:Y:S01]  /*5210*/  VIADD R15, R15, 0xffffffff ;  /* 0xffffffff0f0f7836 */ /* 0x000fe20000000000 */
[----:B------:R-:W-:Y:S01]  /*5220*/  R2UR UR5, R11 ;  /* 0x000000000b0572ca */ /* 0x000fe200000e0000 */
[----:B------:R-:W-:Y:S01]  /*5230*/  UIADD3 UR22, UP1, UR20, 0x1f0, URZ ;  /* 0x000001f014167890 */ /* 0x000fe2000ff3e03f */
[----:B------:R-:W-:Y:S01]  /*5240*/  R2UR UR8, R5 ;  /* 0x00000000050872ca */ /* 0x000fe200000e0000 */
[----:B------:R-:W-:Y:S01]  /*5250*/  VIADD R4, R4, 0x1 ;  /* 0x0000000104047836 */ /* 0x000fe20000000000 */
[----:B------:R-:W-:Y:S01]  /*5260*/  R2UR UR10, R14 ;  /* 0x000000000e0a72ca */ /* 0x000fe200000e0000 */
[----:B------:R-:W-:Y:S01]  /*5270*/  UIADD3.X UR23, URZ, UR21, URZ, UP1, !UPT ;  /* 0x000000153f177290 */ /* 0x000fe20008ffe43f */
[----:B------:R-:W-:Y:S01]  /*5280*/  R2UR UR12, R2 ;  /* 0x00000000020c72ca */ /* 0x000fe200000e0000 */
[----:B------:R-:W-:Y:S01]  /*5290*/  UMOV UR6, 0x0 ;  /* 0x0000000000067882 */ /* 0x000fe20000000000 */
[----:B------:R-:W-:Y:S01]  /*52a0*/  R2UR UR18, R22 ;  /* 0x00000000161272ca */ /* 0x000fe200000e0000 */
[----:B------:R-:W-:Y:S01]  /*52b0*/  UMOV UR7, 0x10000000 ;  /* 0x1000000000077882 */ /* 0x000fe20000000000 */
[----:B------:R-:W-:Y:S01]  /*52c0*/  ISETP.GT.AND P3, PT, R15, 0x1, PT ;  /* 0x000000010f00780c */ /* 0x000fe20003f64270 */
[----:B------:R-:W-:Y:S01]  /*52d0*/  UMOV UR24, 0x30000 ;  /* 0x0003000000187882 */ /* 0x000fe20000000000 */
[----:B------:R-:W-:Y:S01]  /*52e0*/  ISETP.NE.AND P1, PT, R4, 0xe, PT ;  /* 0x0000000e0400780c */ /* 0x000fe20003f25270 */
[----:B------:R-:W-:Y:S01]  /*52f0*/  UIADD3 UR13, UR5, 0x200, URZ ;  /* 0x00000200050d7890 */ /* 0x000fe2000fffe03f */
[----:B------:R-:W-:Y:S01]  /*5300*/  VIADD R14, R14, 0x40 ;  /* 0x000000400e0e7836 */ /* 0x000fe20000000000 */
[----:B------:R-:W-:Y:S01]  /*5310*/  UIADD3.X UR5, URZ, UR21, URZ, UP0, !UPT ;  /* 0x000000153f057290 */ /* 0x000fe200087fe43f */
[----:B------:R-:W-:Y:S01]  /*5320*/  SEL R12, RZ, 0x1, P1 ;  /* 0x00000001ff0c7807 */ /* 0x000fe20000800000 */
[----:B------:R-:W-:Y:S01]  /*5330*/  UIADD3 UR14, UR8, 0x1c200, URZ ;  /* 0x0001c200080e7890 */ /* 0x000fe2000fffe03f */
[----:B------:R-:W-:-:S02]  /*5340*/  SEL R4, R4, RZ, P1 ;  /* 0x000000ff04047207 */ /* 0x000fc40000800000 */
[----:B------:R-:W-:Y:S01]  /*5350*/  UMOV UR8, UR13 ;  /* 0x0000000d00087c82 */ /* 0x000fe20008000000 */
[----:B------:R-:W-:-:S03]  /*5360*/  LOP3.LUT R3, R3, R12, RZ, 0x3c, !PT ;  /* 0x0000000c03037212 */ /* 0x000fc600078e3cff */
[----:B------:R0:W-:Y:S02]  /*5370*/  UTMALDG.3D [UR8], [UR4], desc[UR6] ;  /* 0x00000608040075b4 */ /* 0x0001e40008011000 */
[----:B0-----:R-:W-:Y:S01]  /*5380*/  UMOV UR8, UR14 ;  /* 0x0000000e00087c82 */ /* 0x001fe20008000000 */
[----:B------:R-:W-:Y:S02]  /*5390*/  UMOV UR11, UR18 ;  /* 0x00000012000b7c82 */ /* 0x000fe40008000000 */
[----:B------:R0:W-:Y:S02]  /*53a0*/  UTMALDG.3D.MULTICAST [UR8], [UR22], UR24, desc[UR6] ;  /* 0x00000608160073b4 */ /* 0x0001e40008011818 */
[----:B0-----:R-:W-:Y:S05]  /*53b0*/  @P3 BRA `(.L_x_113) ;  /* 0xfffffffc00403947 */ /* 0x001fea000383ffff */
.L_x_109:
[----:B------:R-:W-:Y:S05]  /*53c0*/  BSYNC B1 ;  /* 0x0000000000017941 */ /* 0x000fea0003800000 */
.L_x_108:
[----:B------:R-:W2:Y:S01]  /*53d0*/  LDL.64 R12, [R1] ;  /* 0x00000000010c7983 */ /* 0x000ea20000100a00 */
[----:B------:R-:W-:Y:S01]  /*53e0*/  LOP3.LUT P4, RZ, R9, 0xff, RZ, 0xc0, !PT ;  /* 0x000000ff09ff7812 */ /* 0x000fe2000788c0ff */
[----:B------:R-:W-:Y:S01]  /*53f0*/  VIADD R8, R8, UR40 ;  /* 0x0000002808087c36 */ /* 0x000fe20008000000 */
[----:B------:R-:W-:Y:S01]  /*5400*/  ULDC.64 UR4, c[0x0][0x650] ;  /* 0x0001940000047ab9 */ /* 0x000fe20000000a00 */
[----:B------:R-:W-:Y:S01]  /*5410*/  IMAD.U32 R5, RZ, RZ, UR40 ;  /* 0x00000028ff057e24 */ /* 0x000fe2000f8e00ff */
[----:B------:R-:W-:Y:S01]  /*5420*/  UISETP.GE.U32.AND UP0, UPT, UR40, 0xe, UPT ;  /* 0x0000000e2800788c */ /* 0x000fe2000bf06070 */
[----:B------:R-:W-:Y:S01]  /*5430*/  BSSY B1, `(.L_x_114) ;  /* 0x0000071000017945 */ /* 0x000fe20003800000 */
[----:B------:R-:W-:Y:S01]  /*5440*/  SHF.R.U32.HI R2, RZ, 0x1, R8 ;  /* 0x00000001ff027819 */ /* 0x000fe20000011608 */
[----:B------:R-:W-:Y:S01]  /*5450*/  IMAD.MOV.U32 R19, RZ, RZ, -0x1 ;  /* 0xffffffffff137424 */ /* 0x000fe200078e00ff */
[----:B------:R-:W-:Y:S01]  /*5460*/  ISETP.GT.U32.AND P1, PT, R8, 0xd, PT ;  /* 0x0000000d0800780c */ /* 0x000fe20003f24070 */
[----:B------:R-:W-:Y:S01]  /*5470*/  IMAD.MOV.U32 R22, RZ, RZ, -0x1 ;  /* 0xffffffffff167424 */ /* 0x000fe200078e00ff */
[----:B------:R-:W-:-:S02]  /*5480*/  PLOP3.LUT P3, PT, PT, PT, UP0, 0x80, 0x0 ;  /* 0x000000000000781c */ /* 0x000fc40003f6f008 */
[----:B------:R-:W-:Y:S01]  /*5490*/  ISETP.LT.U32.AND P1, PT, R5, 0xe, P1 ;  /* 0x0000000e0500780c */ /* 0x000fe20000f21070 */
[----:B------:R-:W0:Y:S01]  /*54a0*/  @P4 S2R R4, SR_CgaCtaId ;  /* 0x0000000000044919 */ /* 0x000e220000008800 */
[----:B------:R-:W-:Y:S02]  /*54b0*/  @P4 MOV R3, 0x400 ;  /* 0x0000040000034802 */ /* 0x000fe40000000f00 */
[----:B------:R-:W-:Y:S02]  /*54c0*/  PRMT R9, RZ, 0x7610, R9 ;  /* 0x00007610ff097816 */ /* 0x000fe40000000009 */
[----:B0-----:R-:W-:Y:S01]  /*54d0*/  @P4 LEA R4, R4, R3, 0x18 ;  /* 0x0000000304044211 */ /* 0x001fe200078ec0ff */
[----:B------:R-:W-:-:S03]  /*54e0*/  IMAD.WIDE.U32 R2, R2, -0x6db6db6d, RZ ;  /* 0x9249249302027825 */ /* 0x000fc600078e00ff */
[----:B------:R0:W-:Y:S01]  /*54f0*/  @P4 SYNCS.ARRIVE.TRANS64.A1T0 RZ, [R4+URZ+0x118], RZ ;  /* 0x000118ff04ff49a7 */ /* 0x0001e2000810003f */
[----:B------:R-:W-:Y:S01]  /*5500*/  IMAD.MOV.U32 R2, RZ, RZ, -0x1 ;  /* 0xffffffffff027424 */ /* 0x000fe200078e00ff */
[----:B------:R-:W-:Y:S02]  /*5510*/  SHF.R.U32.HI R5, RZ, 0x2, R3 ;  /* 0x00000002ff057819 */ /* 0x000fe40000011603 */
[----:B------:R-:W-:-:S03]  /*5520*/  SEL R3, RZ, 0x1, !P1 ;  /* 0x00000001ff037807 */ /* 0x000fc60004800000 */
[----:B------:R-:W-:Y:S01]  /*5530*/  IMAD R8, R5, -0xe, R8 ;  /* 0xfffffff205087824 */ /* 0x000fe200078e0208 */
[----:B------:R-:W-:Y:S02]  /*5540*/  LOP3.LUT R0, R0, R3, RZ, 0x3c, !PT ;  /* 0x0000000300007212 */ /* 0x000fe400078e3cff */
[----:B------:R-:W-:Y:S02]  /*5550*/  PRMT R3, RZ, 0x7610, R3 ;  /* 0x00007610ff037816 */ /* 0x000fe40000000003 */
[----:B------:R-:W-:Y:S02]  /*5560*/  @P3 LOP3.LUT R0, R0, 0x1, R5, 0x78, !PT ;  /* 0x0000000100003812 */ /* 0x000fe400078e7805 */
[----:B--2---:R-:W-:-:S04]  /*5570*/  IADD3 R18, P4, R18, R12, RZ ;  /* 0x0000000c12127210 */ /* 0x004fc80007f9e0ff */
[----:B------:R-:W-:Y:S01]  /*5580*/  ISETP.GE.U32.AND P1, PT, R18, UR4, PT ;  /* 0x0000000412007c0c */ /* 0x000fe2000bf26070 */
[----:B------:R-:W-:-:S05]  /*5590*/  IMAD.X R17, R17, 0x1, R23, P4 ;  /* 0x0000000111117824 */ /* 0x000fca00020e0617 */
[----:B------:R-:W-:-:S13]  /*55a0*/  ISETP.GE.U32.AND.EX P1, PT, R17, UR5, PT, P1 ;  /* 0x0000000511007c0c */ /* 0x000fda000bf26110 */
[----:B0-----:R-:W-:Y:S05]  /*55b0*/  @P1 BRA `(.L_x_115) ;  /* 0x0000000400601947 */ /* 0x001fea0003800000 */
[----:B------:R-:W0:Y:S01]  /*55c0*/  S2R R12, SR_CTAID.X ;  /* 0x00000000000c7919 */ /* 0x000e220000002500 */
[----:B------:R-:W-:Y:S01]  /*55d0*/  ULDC.64 UR4, c[0x0][0x628] ;  /* 0x00018a0000047ab9 */ /* 0x000fe20000000a00 */
[----:B------:R-:W-:Y:S01]  /*55e0*/  ULDC UR7, c[0x0][0x630] ;  /* 0x00018c0000077ab9 */ /* 0x000fe20000000800 */
[----:B------:R-:W-:Y:S01]  /*55f0*/  ISETP.NE.U32.AND P1, PT, RZ, UR4, PT ;  /* 0x00000004ff007c0c */ /* 0x000fe2000bf25070 */
[----:B------:R-:W1:Y:S01]  /*5600*/  S2R R13, SR_CTAID.Y ;  /* 0x00000000000d7919 */ /* 0x000e620000002600 */
[----:B------:R-:W-:Y:S01]  /*5610*/  ULDC UR8, c[0x0][0x150] ;  /* 0x0000540000087ab9 */ /* 0x000fe20000000800 */
[----:B------:R-:W-:Y:S01]  /*5620*/  IMAD.MOV.U32 R2, RZ, RZ, R18 ;  /* 0x000000ffff027224 */ /* 0x000fe200078e0012 */
[----:B------:R-:W-:Y:S01]  /*5630*/  ISETP.NE.AND.EX P1, PT, RZ, UR5, PT, P1 ;  /* 0x00000005ff007c0c */ /* 0x000fe2000bf25310 */
[----:B------:R-:W-:Y:S01]  /*5640*/  IMAD.MOV.U32 R3, RZ, RZ, R17 ;  /* 0x000000ffff037224 */ /* 0x000fe200078e0011 */
[----:B0-----:R-:W-:-:S11]  /*5650*/  I2FP.F32.U32 R14, R12 ;  /* 0x0000000c000e7245 */ /* 0x001fd60000201000 */
[----:B------:R-:W-:Y:S05]  /*5660*/  @!P1 BRA `(.L_x_116) ;  /* 0x0000000000289947 */ /* 0x000fea0003800000 */
[----:B------:R-:W-:Y:S02]  /*5670*/  ULDC UR6, c[0x0][0x634] ;  /* 0x00018d0000067ab9 */ /* 0x000fe40000000800 */
[----:B------:R-:W-:-:S05]  /*5680*/  IADD3 R3, P1, R18, UR6, RZ ;  /* 0x0000000612037c10 */ /* 0x000fca000ff3e0ff */
[----:B------:R-:W-:-:S04]  /*5690*/  IMAD.X R11, RZ, RZ, R17, P1 ;  /* 0x000000ffff0b7224 */ /* 0x000fc800008e0611 */
[----:B------:R-:W-:-:S04]  /*56a0*/  IMAD.WIDE.U32 R4, R11, UR4, RZ ;  /* 0x000000040b047c25 */ /* 0x000fc8000f8e00ff */
[----:B------:R-:W-:-:S04]  /*56b0*/  IMAD.WIDE.U32 R4, P1, R3, UR5, R4 ;  /* 0x0000000503047c25 */ /* 0x000fc8000f820004 */
[----:B------:R-:W-:-:S04]  /*56c0*/  IMAD.WIDE.U32 R2, R3, UR4, RZ ;  /* 0x0000000403027c25 */ /* 0x000fc8000f8e00ff */
[----:B------:R-:W-:Y:S01]  /*56d0*/  IMAD.MOV.U32 R2, RZ, RZ, R5 ;  /* 0x000000ffff027224 */ /* 0x000fe200078e0005 */
[----:B------:R-:W-:Y:S01]  /*56e0*/  IADD3 RZ, P3, R3, R4, RZ ;  /* 0x0000000403ff7210 */ /* 0x000fe20007f7e0ff */
[----:B------:R-:W-:-:S04]  /*56f0*/  IMAD.X R3, RZ, RZ, RZ, P1 ;  /* 0x000000ffff037224 */ /* 0x000fc800008e06ff */
[----:B------:R-:W-:-:S08]  /*5700*/  IMAD.WIDE.U32.X R2, R11, UR5, R2, P3 ;  /* 0x000000050b027c25 */ /* 0x000fd000098e0402 */
.L_x_116:
[----:B------:R-:W0:Y:S01]  /*5710*/  LDC R21, c[0x0][0x65c] ;  /* 0x00019700ff157b82 */ /* 0x000e220000000800 */
[--C-:B------:R-:W-:Y:S01]  /*5720*/  SHF.R.U64 R11, R2, UR7, R3.reuse ;  /* 0x00000007020b7c19 */ /* 0x100fe20008001203 */
[----:B------:R-:W-:Y:S01]  /*5730*/  FMUL R14, R14, UR8 ;  /* 0x000000080e0e7c20 */ /* 0x000fe20008400000 */
[----:B------:R-:W-:Y:S01]  /*5740*/  SHF.R.U32.HI R2, RZ, UR7, R3 ;  /* 0x00000007ff027c19 */ /* 0x000fe20008011603 */
[----:B------:R-:W-:Y:S01]  /*5750*/  ULDC UR6, c[0x0][0x154] ;  /* 0x0000550000067ab9 */ /* 0x000fe20000000800 */
[----:B------:R-:W-:Y:S01]  /*5760*/  IADD3 R15, P1, RZ, -R11, RZ ;  /* 0x8000000bff0f7210 */ /* 0x000fe20007f3e0ff */
[----:B------:R-:W-:Y:S01]  /*5770*/  ULDC.64 UR4, c[0x0][0x620] ;  /* 0x0001880000047ab9 */ /* 0x000fe20000000a00 */
[----:B-1----:R-:W-:Y:S01]  /*5780*/  I2FP.F32.U32 R3, R13 ;  /* 0x0000000d00037245 */ /* 0x002fe20000201000 */
[----:B------:R-:W1:Y:S01]  /*5790*/  LDC R19, c[0x0][0x144] ;  /* 0x00005100ff137b82 */ /* 0x000e620000000800 */
[----:B------:R-:W2:Y:S01]  /*57a0*/  F2I.U32.TRUNC.NTZ R14, R14 ;  /* 0x0000000e000e7305 */ /* 0x000ea2000020f000 */
[----:B------:R-:W-:-:S02]  /*57b0*/  IMAD.X R2, RZ, RZ, ~R2, P1 ;  /* 0x000000ffff027224 */ /* 0x000fc400008e0e02 */
[----:B------:R-:W-:Y:S01]  /*57c0*/  FMUL R4, R3, UR6 ;  /* 0x0000000603047c20 */ /* 0x000fe20008400000 */
[----:B------:R-:W-:Y:S01]  /*57d0*/  IMAD.MOV.U32 R3, RZ, RZ, R17 ;  /* 0x000000ffff037224 */ /* 0x000fe200078e0011 */
[----:B------:R-:W-:Y:S01]  /*57e0*/  ULDC.64 UR6, c[0x0][0x640] ;  /* 0x0001900000067ab9 */ /* 0x000fe20000000a00 */
[----:B------:R-:W-:Y:S01]  /*57f0*/  IMAD R2, R2, UR4, RZ ;  /* 0x0000000402027c24 */ /* 0x000fe2000f8e02ff */
[----:B------:R-:W3:Y:S01]  /*5800*/  LDC R20, c[0x0][0x148] ;  /* 0x00005200ff147b82 */ /* 0x000ee20000000800 */
[----:B------:R-:W-:Y:S01]  /*5810*/  ISETP.NE.U32.AND P1, PT, RZ, UR6, PT ;  /* 0x00000006ff007c0c */ /* 0x000fe2000bf25070 */
[----:B------:R-:W4:Y:S01]  /*5820*/  F2I.U32.TRUNC.NTZ R4, R4 ;  /* 0x0000000400047305 */ /* 0x000f22000020f000 */
[----:B------:R-:W-:Y:S02]  /*5830*/  IMAD R5, R15, UR5, R2 ;  /* 0x000000050f057c24 */ /* 0x000fe4000f8e0202 */
[----:B------:R-:W-:Y:S01]  /*5840*/  IMAD.MOV.U32 R2, RZ, RZ, R18 ;  /* 0x000000ffff027224 */ /* 0x000fe200078e0012 */
[----:B------:R-:W-:-:S02]  /*5850*/  ISETP.NE.AND.EX P1, PT, RZ, UR7, PT, P1 ;  /* 0x00000007ff007c0c */ /* 0x000fc4000bf25310 */
[----:B0-----:R-:W-:Y:S01]  /*5860*/  ISETP.NE.AND P4, PT, R21, 0x1, PT ;  /* 0x000000011500780c */ /* 0x001fe20003f85270 */
[----:B------:R-:W-:Y:S01]  /*5870*/  IMAD.WIDE.U32 R2, R15, UR4, R2 ;  /* 0x000000040f027c25 */ /* 0x000fe2000f8e0002 */
[----:B------:R-:W-:-:S03]  /*5880*/  ULDC UR4, c[0x0][0x618] ;  /* 0x0001860000047ab9 */ /* 0x000fc60000000800 */
[----:B--2---:R-:W-:Y:S02]  /*5890*/  IMAD.MOV R14, RZ, RZ, -R14 ;  /* 0x000000ffff0e7224 */ /* 0x004fe400078e0a0e */
[----:B------:R-:W-:Y:S02]  /*58a0*/  IMAD.IADD R3, R3, 0x1, R5 ;  /* 0x0000000103037824 */ /* 0x000fe400078e0205 */
[----:B-1----:R-:W-:-:S03]  /*58b0*/  IMAD R12, R19, R14, R12 ;  /* 0x0000000e130c7224 */ /* 0x002fc600078e020c */
[--C-:B------:R-:W-:Y:S01]  /*58c0*/  SHF.R.U64 R14, R2, UR4, R3.reuse ;  /* 0x00000004020e7c19 */ /* 0x100fe20008001203 */
[----:B----4-:R-:W-:Y:S01]  /*58d0*/  IMAD.MOV R2, RZ, RZ, -R4 ;  /* 0x000000ffff027224 */ /* 0x010fe200078e0a04 */
[----:B------:R-:W-:Y:S01]  /*58e0*/  SHF.R.U32.HI R3, RZ, UR4, R3 ;  /* 0x00000004ff037c19 */ /* 0x000fe20008011603 */
[----:B------:R-:W-:Y:S02]  /*58f0*/  ULDC UR4, c[0x0][0x608] ;  /* 0x0001820000047ab9 */ /* 0x000fe40000000800 */
[----:B---3--:R-:W-:Y:S01]  /*5900*/  @P4 IMAD R12, R20, R2, R13 ;  /* 0x00000002140c4224 */ /* 0x008fe200078e020d */
[--C-:B------:R-:W-:Y:S02]  /*5910*/  SHF.R.U64 R19, R14, UR4, R3.reuse ;  /* 0x000000040e137c19 */ /* 0x100fe40008001203 */
[----:B------:R-:W-:Y:S01]  /*5920*/  SHF.R.U32.HI R2, RZ, UR4, R3 ;  /* 0x00000004ff027c19 */ /* 0x000fe20008011603 */
[----:B------:R-:W-:-:S03]  /*5930*/  ULDC UR4, c[0x0][0x658] ;  /* 0x0001960000047ab9 */ /* 0x000fc60000000800 */
[--C-:B------:R-:W-:Y:S02]  /*5940*/  SHF.R.U64 R13, R19, UR4, R2.reuse ;  /* 0x00000004130d7c19 */ /* 0x100fe40008001202 */
[----:B------:R-:W-:-:S03]  /*5950*/  SHF.R.U32.HI R2, RZ, UR4, R2 ;  /* 0x00000004ff027c19 */ /* 0x000fc60008011602 */
[----:B------:R-:W-:Y:S02]  /*5960*/  IMAD.MOV.U32 R4, RZ, RZ, R13 ;  /* 0x000000ffff047224 */ /* 0x000fe400078e000d */
[----:B------:R-:W-:Y:S01]  /*5970*/  IMAD.MOV.U32 R3, RZ, RZ, R2 ;  /* 0x000000ffff037224 */ /* 0x000fe200078e0002 */
[----:B------:R-:W-:Y:S06]  /*5980*/  @!P1 BRA `(.L_x_117) ;  /* 0x00000000002c9947 */ /* 0x000fec0003800000 */
        /* <DEDUP_REMOVED lines=9> */
[----:B------:R-:W-:-:S04]  /*5a20*/  IMAD.WIDE.U32.X R2, R15, UR7, R2, P3 ;  /* 0x000000070f027c25 */ /* 0x000fc800098e0402 */
[----:B------:R-:W-:-:S07]  /*5a30*/  IMAD.MOV.U32 R4, RZ, RZ, R2 ;  /* 0x000000ffff047224 */ /* 0x000fce00078e0002 */
.L_x_117:
[----:B------:R-:W-:Y:S01]  /*5a40*/  ULDC UR4, c[0x0][0x648] ;  /* 0x0001920000047ab9 */ /* 0x000fe20000000800 */
[----:B------:R-:W-:Y:S01]  /*5a50*/  LOP3.LUT R2, R19, UR16, RZ, 0xc0, !PT ;  /* 0x0000001013027c12 */ /* 0x000fe2000f8ec0ff */
[----:B------:R-:W-:Y:S01]  /*5a60*/  ULDC UR5, c[0x0][0x610] ;  /* 0x0001840000057ab9 */ /* 0x000fe20000000800 */
[----:B------:R-:W-:Y:S01]  /*5a70*/  SHF.R.U64 R3, R4, UR4, R3 ;  /* 0x0000000404037c19 */ /* 0x000fe20008001203 */
[----:B------:R-:W-:Y:S01]  /*5a80*/  ULDC UR4, c[0x0][0x638] ;  /* 0x00018e0000047ab9 */ /* 0x000fe20000000800 */
[----:B------:R-:W-:-:S03]  /*5a90*/  LOP3.LUT R14, R14, UR15, RZ, 0xc0, !PT ;  /* 0x0000000f0e0e7c12 */ /* 0x000fc6000f8ec0ff */
[----:B------:R-:W-:Y:S02]  /*5aa0*/  IMAD.MOV R4, RZ, RZ, -R3 ;  /* 0x000000ffff047224 */ /* 0x000fe400078e0a03 */
[----:B------:R-:W-:Y:S02]  /*5ab0*/  IMAD R3, R3, UR17, R2 ;  /* 0x0000001103037c24 */ /* 0x000fe4000f8e0202 */
[----:B------:R-:W-:Y:S01]  /*5ac0*/  IMAD R13, R4, UR4, R13 ;  /* 0x00000004040d7c24 */ /* 0x000fe2000f8e020d */
[----:B------:R-:W-:Y:S01]  /*5ad0*/  ULDC UR4, c[0x0][0x600] ;  /* 0x0001800000047ab9 */ /* 0x000fe20000000800 */
[----:B------:R-:W-:Y:S02]  /*5ae0*/  IMAD R12, R3, UR5, R12 ;  /* 0x00000005030c7c24 */ /* 0x000fe4000f8e020c */
[----:B------:R-:W-:Y:S02]  /*5af0*/  IMAD R13, R13, UR4, R14 ;  /* 0x000000040d0d7c24 */ /* 0x000fe4000f8e020e */
[----:B------:R-:W-:-:S02]  /*5b00*/  IMAD.MOV.U32 R3, RZ, RZ, 0x1 ;  /* 0x00000001ff037424 */ /* 0x000fc400078e00ff */
[----:B------:R-:W-:Y:S01]  /*5b10*/  IMAD.MOV.U32 R2, RZ, RZ, R11 ;  /* 0x000000ffff027224 */ /* 0x000fe200078e000b */
[----:B------:R-:W-:Y:S02]  /*5b20*/  SEL R22, R13, R12, !P4 ;  /* 0x0000000c0d167207 */ /* 0x000fe40006000000 */
[----:B------:R-:W-:-:S07]  /*5b30*/  SEL R19, R12, R13, !P4 ;  /* 0x0000000d0c137207 */ /* 0x000fce0006000000 */
.L_x_115:
[----:B------:R-:W-:Y:S05]  /*5b40*/  BSYNC B1 ;  /* 0x0000000000017941 */ /* 0x000fea0003800000 */
.L_x_114:
[----:B------:R-:W-:-:S13]  /*5b50*/  LOP3.LUT P1, RZ, R3, 0xff, RZ, 0xc0, !PT ;  /* 0x000000ff03ff7812 */ /* 0x000fda000782c0ff */
[----:B------:R-:W-:Y:S05]  /*5b60*/  @P1 BRA `(.L_x_118) ;  /* 0xfffffff400201947 */ /* 0x000fea000383ffff */
[----:B------:R-:W-:Y:S05]  /*5b70*/  BSYNC B0 ;  /* 0x0000000000007941 */ /* 0x000fea0003800000 */
.L_x_106:
[----:B------:R-:W-:-:S03]  /*5b80*/  UMOV UR4, 0xffffffff ;  /* 0xffffffff00047882 */ /* 0x000fc60000000000 */
[----:B------:R-:W-:Y:S05]  /*5b90*/  BRA.DIV UR4, `(.L_x_119) ;  /* 0x0000000a04a87947 */ /* 0x000fea000b800000 */
[----:B------:R-:W-:-:S13]  /*5ba0*/  ELECT P6, URZ, PT ;  /* 0x00000000003f782f */ /* 0x000fda00038c0000 */
.L_x_145:
[----:B------:R-:W-:Y:S04]  /*5bb0*/  BSSY B0, `(.L_x_120) ;  /* 0x0000085000007945 */ /* 0x000fe80003800000 */
[----:B------:R-:W-:Y:S05]  /*5bc0*/  @!P6 BRA `(.L_x_121) ;  /* 0x00000008000ce947 */ /* 0x000fea0003800000 */
[----:B------:R-:W-:-:S04]  /*5bd0*/  LOP3.LUT R16, R16, 0x2, RZ, 0xfc, !PT ;  /* 0x0000000210107812 */ /* 0x000fc800078efcff */
[----:B------:R-:W-:-:S13]  /*5be0*/  ISETP.NE.AND P0, PT, R16, 0x3, PT ;  /* 0x000000031000780c */ /* 0x000fda0003f05270 */
[----:B------:R-:W-:Y:S05]  /*5bf0*/  @!P0 BRA `(.L_x_122) ;  /* 0x0000000000048947 */ /* 0x000fea0003800000 */
[----:B------:R-:W-:Y:S01]  /*5c00*/  BPT.TRAP 0x1 ;  /* 0x000000040000795c */ /* 0x000fe20000300000 */
.L_x_122:
[----:B------:R-:W0:Y:S01]  /*5c10*/  S2R R3, SR_CgaCtaId ;  /* 0x0000000000037919 */ /* 0x000e220000008800 */
[----:B------:R-:W-:-:S04]  /*5c20*/  MOV R2, 0x400 ;  /* 0x0000040000027802 */ /* 0x000fc80000000f00 */
[----:B0-----:R-:W-:Y:S02]  /*5c30*/  LEA R3, R3, R2, 0x18 ;  /* 0x0000000203037211 */ /* 0x001fe400078ec0ff */
[----:B------:R-:W-:-:S03]  /*5c40*/  SHF.L.U32 R2, R0, 0x1f, RZ ;  /* 0x0000001f00027819 */ /* 0x000fc600000006ff */
[----:B------:R-:W-:-:S04]  /*5c50*/  VIADD R3, R3, 0x70 ;  /* 0x0000007003037836 */ /* 0x000fc80000000000 */
[C---:B------:R-:W-:Y:S02]  /*5c60*/  IMAD R7, R8.reuse, 0x8, R3 ;  /* 0x0000000808077824 */ /* 0x040fe400078e0203 */
[----:B------:R-:W-:Y:S02]  /*5c70*/  VIADD R8, R8, 0x1 ;  /* 0x0000000108087836 */ /* 0x000fe40000000000 */
[----:B------:R-:W0:Y:S03]  /*5c80*/  SYNCS.PHASECHK.TRANS64.TRYWAIT P0, [R7+URZ], R2 ;  /* 0x00000002070075a7 */ /* 0x000e26000800017f */
[----:B------:R-:W-:-:S04]  /*5c90*/  ISETP.NE.AND P1, PT, R8, 0xe, PT ;  /* 0x0000000e0800780c */ /* 0x000fc80003f25270 */
[----:B------:R-:W-:Y:S02]  /*5ca0*/  SEL R5, RZ, 0x1, P1 ;  /* 0x00000001ff057807 */ /* 0x000fe40000800000 */
[----:B------:R-:W-:Y:S02]  /*5cb0*/  SEL R8, R8, RZ, P1 ;  /* 0x000000ff08087207 */ /* 0x000fe40000800000 */
[----:B------:R-:W-:-:S03]  /*5cc0*/  LOP3.LUT R5, R0, R5, RZ, 0x3c, !PT ;  /* 0x0000000500057212 */ /* 0x000fc600078e3cff */
[----:B------:R-:W-:Y:S01]  /*5cd0*/  IMAD R9, R8, 0x8, R3 ;  /* 0x0000000808097824 */ /* 0x000fe200078e0203 */
[----:B------:R-:W-:Y:S01]  /*5ce0*/  SHF.L.U32 R4, R5, 0x1f, RZ ;  /* 0x0000001f05047819 */ /* 0x000fe200000006ff */
[----:B0-----:R-:W-:Y:S06]  /*5cf0*/  @!P0 BRA `(.L_x_123) ;  /* 0x0000000800708947 */ /* 0x001fec0003800000 */
.L_x_146:
[----:B------:R-:W1:Y:S01]  /*5d00*/  SYNCS.PHASECHK.TRANS64.TRYWAIT P0, [R9+URZ], R4 ;  /* 0x00000004090075a7 */ /* 0x000e62000800017f */
[----:B------:R-:W-:-:S05]  /*5d10*/  VIADD R0, R8, 0x1 ;  /* 0x0000000108007836 */ /* 0x000fca0000000000 */
[----:B------:R-:W-:-:S04]  /*5d20*/  ISETP.NE.AND P1, PT, R0, 0xe, PT ;  /* 0x0000000e0000780c */ /* 0x000fc80003f25270 */
[----:B0-----:R-:W-:Y:S02]  /*5d30*/  SEL R2, RZ, 0x1, P1 ;  /* 0x00000001ff027807 */ /* 0x001fe40000800000 */
[----:B------:R-:W-:Y:S02]  /*5d40*/  SEL R0, R0, RZ, P1 ;  /* 0x000000ff00007207 */ /* 0x000fe40000800000 */
[----:B------:R-:W-:-:S03]  /*5d50*/  LOP3.LUT R7, R5, R2, RZ, 0x3c, !PT ;  /* 0x0000000205077212 */ /* 0x000fc600078e3cff */
[----:B------:R-:W-:Y:S01]  /*5d60*/  IMAD R6, R0, 0x8, R3 ;  /* 0x0000000800067824 */ /* 0x000fe200078e0203 */
[----:B------:R-:W-:Y:S01]  /*5d70*/  SHF.L.U32 R5, R7, 0x1f, RZ ;  /* 0x0000001f07057819 */ /* 0x000fe200000006ff */
[----:B-1----:R-:W-:Y:S06]  /*5d80*/  @!P0 BRA `(.L_x_124) ;  /* 0x0000000800608947 */ /* 0x002fec0003800000 */
.L_x_147:
[----:B------:R-:W1:Y:S01]  /*5d90*/  SYNCS.PHASECHK.TRANS64.TRYWAIT P0, [R6+URZ], R5 ;  /* 0x00000005060075a7 */ /* 0x000e62000800017f */
[----:B------:R-:W-:-:S05]  /*5da0*/  VIADD R0, R0, 0x1 ;  /* 0x0000000100007836 */ /* 0x000fca0000000000 */
[----:B------:R-:W-:-:S04]  /*5db0*/  ISETP.NE.AND P1, PT, R0, 0xe, PT ;  /* 0x0000000e0000780c */ /* 0x000fc80003f25270 */
[----:B------:R-:W-:Y:S02]  /*5dc0*/  SEL R2, RZ, 0x1, P1 ;  /* 0x00000001ff027807 */ /* 0x000fe40000800000 */
[----:B------:R-:W-:Y:S02]  /*5dd0*/  SEL R0, R0, RZ, P1 ;  /* 0x000000ff00007207 */ /* 0x000fe40000800000 */
[----:B------:R-:W-:-:S03]  /*5de0*/  LOP3.LUT R7, R7, R2, RZ, 0x3c, !PT ;  /* 0x0000000207077212 */ /* 0x000fc600078e3cff */
[----:B0-----:R-:W-:Y:S01]  /*5df0*/  IMAD R9, R0, 0x8, R3 ;  /* 0x0000000800097824 */ /* 0x001fe200078e0203 */
[----:B------:R-:W-:Y:S01]  /*5e00*/  SHF.L.U32 R4, R7, 0x1f, RZ ;  /* 0x0000001f07047819 */ /* 0x000fe200000006ff */
[----:B-1----:R-:W-:Y:S06]  /*5e10*/  @!P0 BRA `(.L_x_125) ;  /* 0x0000000800508947 */ /* 0x002fec0003800000 */
.L_x_148:
        /* <DEDUP_REMOVED lines=9> */
.L_x_149:
        /* <DEDUP_REMOVED lines=9> */
.L_x_150:
        /* <DEDUP_REMOVED lines=9> */
.L_x_151:
        /* <DEDUP_REMOVED lines=9> */
.L_x_152:
        /* <DEDUP_REMOVED lines=9> */
.L_x_153:
        /* <DEDUP_REMOVED lines=9> */
.L_x_154:
        /* <DEDUP_REMOVED lines=9> */
.L_x_155:
        /* <DEDUP_REMOVED lines=9> */
.L_x_156:
        /* <DEDUP_REMOVED lines=9> */
.L_x_157:
[----:B------:R-:W1:Y:S01]  /*6330*/  SYNCS.PHASECHK.TRANS64.TRYWAIT P0, [R6+URZ], R5 ;  /* 0x00000005060075a7 */ /* 0x000e62000800017f */
[----:B------:R-:W-:-:S05]  /*6340*/  VIADD R0, R0, 0x1 ;  /* 0x0000000100007836 */ /* 0x000fca0000000000 */
[----:B------:R-:W-:-:S04]  /*6350*/  ISETP.NE.AND P1, PT, R0, 0xe, PT ;  /* 0x0000000e0000780c */ /* 0x000fc80003f25270 */
[----:B------:R-:W-:Y:S02]  /*6360*/  SEL R2, RZ, 0x1, P1 ;  /* 0x00000001ff027807 */ /* 0x000fe40000800000 */
[----:B------:R-:W-:Y:S02]  /*6370*/  SEL R0, R0, RZ, P1 ;  /* 0x000000ff00007207 */ /* 0x000fe40000800000 */
[----:B------:R-:W-:Y:S01]  /*6380*/  LOP3.LUT R2, R7, R2, RZ, 0x3c, !PT ;  /* 0x0000000207027212 */ /* 0x000fe200078e3cff */
[----:B-1----:R-:W-:Y:S06]  /*6390*/  @!P0 BRA `(.L_x_135) ;  /* 0x0000000400b88947 */ /* 0x002fec0003800000 */
.L_x_158:
[----:B------:R-:W-:Y:S01]  /*63a0*/  IMAD R3, R0, 0x8, R3 ;  /* 0x0000000800037824 */ /* 0x000fe200078e0203 */
[----:B------:R-:W-:-:S07]  /*63b0*/  SHF.L.U32 R0, R2, 0x1f, RZ ;  /* 0x0000001f02007819 */ /* 0x000fce00000006ff */
.L_x_136:
[----:B--2---:R2:W3:Y:S02]  /*63c0*/  SYNCS.PHASECHK.TRANS64.TRYWAIT P0, [R3+URZ], R0 ;  /* 0x00000000030075a7 */ /* 0x0044e4000800017f */
[----:B---3--:R-:W-:Y:S05]  /*63d0*/  @!P0 NANOSLEEP.SYNCS 0x989680 ;  /* 0x009896800000895d */ /* 0x008fea0003900000 */
[----:B------:R-:W3:Y:S02]  /*63e0*/  @!P0 SYNCS.PHASECHK.TRANS64 P0, [R3+URZ], R0 ;  /* 0x00000000030085a7 */ /* 0x000ee4000800007f */
[----:B---3--:R-:W-:Y:S05]  /*63f0*/  @!P0 BRA `(.L_x_136) ;  /* 0xfffffffc00f08947 */ /* 0x008fea000383ffff */
.L_x_121:
[----:B------:R-:W-:Y:S05]  /*6400*/  BSYNC B0 ;  /* 0x0000000000007941 */ /* 0x000fea0003800000 */
.L_x_120:
[----:B------:R-:W-:Y:S05]  /*6410*/  EXIT ;  /* 0x000000000000794d */ /* 0x000fea0003800000 */
.L_x_20:
[----:B-1----:R1:W2:Y:S02]  /*6420*/  SYNCS.PHASECHK.TRANS64.TRYWAIT P0, [R65+URZ], R0 ;  /* 0x00000000410075a7 */ /* 0x0022a4000800017f */
[----:B--2---:R-:W-:Y:S05]  /*6430*/  @!P0 NANOSLEEP.SYNCS 0x989680 ;  /* 0x009896800000895d */ /* 0x004fea0003900000 */
[----:B------:R-:W2:Y:S02]  /*6440*/  @!P0 SYNCS.PHASECHK.TRANS64 P0, [R65+URZ], R0 ;  /* 0x00000000410085a7 */ /* 0x000ea4000800007f */
[----:B--2---:R-:W-:Y:S05]  /*6450*/  @!P0 BRA `(.L_x_20) ;  /* 0xfffffffc00f08947 */ /* 0x004fea000383ffff */
[----:B------:R-:W-:Y:S05]  /*6460*/  BRA `(.L_x_137) ;  /* 0xffffffb4001c7947 */ /* 0x000fea000383ffff */
.L_x_25:
[----:B--2---:R2:W3:Y:S02]  /*6470*/  SYNCS.PHASECHK.TRANS64.TRYWAIT P1, [R3+URZ], R0 ;  /* 0x00000000030075a7 */ /* 0x0044e4000802017f */
[----:B---3--:R-:W-:Y:S05]  /*6480*/  @!P1 NANOSLEEP.SYNCS 0x989680 ;  /* 0x009896800000995d */ /* 0x008fea0003900000 */
[----:B------:R-:W3:Y:S02]  /*6490*/  @!P1 SYNCS.PHASECHK.TRANS64 P1, [R3+URZ], R0 ;  /* 0x00000000030095a7 */ /* 0x000ee4000802007f */
[----:B---3--:R-:W-:Y:S05]  /*64a0*/  @!P1 BRA `(.L_x_25) ;  /* 0xfffffffc00f09947 */ /* 0x008fea000383ffff */
[----:B------:R-:W-:Y:S05]  /*64b0*/  BRA `(.L_x_24) ;  /* 0xffffffb400807947 */ /* 0x000fea000383ffff */
.L_x_30:
[----:B--2---:R-:W-:-:S04]  /*64c0*/  IMAD.U32 R5, RZ, RZ, UR4 ;  /* 0x00000004ff057e24 */ /* 0x004fc8000f8e00ff */
[----:B------:R2:W3:Y:S03]  /*64d0*/  SYNCS.PHASECHK.TRANS64.TRYWAIT P1, [R5+URZ], R4 ;  /* 0x00000004050075a7 */ /* 0x0004e6000802017f */
[----:B---3--:R-:W-:Y:S05]  /*64e0*/  @!P1 NANOSLEEP.SYNCS 0x989680 ;  /* 0x009896800000995d */ /* 0x008fea0003900000 */
[----:B------:R-:W3:Y:S02]  /*64f0*/  @!P1 SYNCS.PHASECHK.TRANS64 P1, [R5+URZ], R4 ;  /* 0x00000004050095a7 */ /* 0x000ee4000802007f */
[----:B---3--:R-:W-:Y:S05]  /*6500*/  @!P1 BRA `(.L_x_30) ;  /* 0xfffffffc00ec9947 */ /* 0x008fea000383ffff */
[----:B------:R-:W-:Y:S05]  /*6510*/  BRA `(.L_x_29) ;  /* 0xffffffb800387947 */ /* 0x000fea000383ffff */
.L_x_38:
[----:B-1----:R1:W2:Y:S02]  /*6520*/  SYNCS.PHASECHK.TRANS64.TRYWAIT P0, [R65+URZ+0x10], R0 ;  /* 0x00001000410075a7 */ /* 0x0022a4000800017f */
[----:B--2---:R-:W-:Y:S05]  /*6530*/  @!P0 NANOSLEEP.SYNCS 0x989680 ;  /* 0x009896800000895d */ /* 0x004fea0003900000 */
[----:B------:R-:W2:Y:S02]  /*6540*/  @!P0 SYNCS.PHASECHK.TRANS64 P0, [R65+URZ+0x10], R0 ;  /* 0x00001000410085a7 */ /* 0x000ea4000800007f */
[----:B--2---:R-:W-:Y:S05]  /*6550*/  @!P0 BRA `(.L_x_38) ;  /* 0xfffffffc00f08947 */ /* 0x004fea000383ffff */
[----:B------:R-:W-:Y:S05]  /*6560*/  BRA `(.L_x_138) ;  /* 0xffffffbc00907947 */ /* 0x000fea000383ffff */
.L_x_107:
[----:B------:R-:W-:Y:S01]  /*6570*/  BSSY B1, `(.L_x_139) ;  /* 0x0000006000017945 */ /* 0x000fe20003800000 */
[----:B------:R-:W-:-:S07]  /*6580*/  IMAD.MOV.U32 R15, RZ, RZ, -0x1 ;  /* 0xffffffffff0f7424 */ /* 0x000fce00078e00ff */
[----:B-----5:R-:W-:Y:S05]  /*6590*/  WARPSYNC.COLLECTIVE R15, `(.L_x_140) ;  /* 0x000000000f0c7348 */ /* 0x020fea0003c00000 */
[----:B------:R-:W-:Y:S02]  /*65a0*/  ELECT P6, UR62, PT ;  /* 0x00000000003e782f */ /* 0x000fe400038c0000 */
[----:B------:R-:W-:Y:S01]  /*65b0*/  MOV R14, UR62 ;  /* 0x0000003e000e7c02 */ /* 0x000fe20008000f00 */
[----:B-----5:R-:W-:Y:S10]  /*65c0*/  ENDCOLLECTIVE ;  /* 0x000000000000791b */ /* 0x020ff40003800000 */
.L_x_140:
[----:B------:R-:W-:Y:S05]  /*65d0*/  BSYNC B1 ;  /* 0x0000000000017941 */ /* 0x000fea0003800000 */
.L_x_139:
[----:B------:R-:W-:Y:S05]  /*65e0*/  BRA `(.L_x_141) ;  /* 0xffffffe8008c7947 */ /* 0x000fea000383ffff */
.L_x_110:
[----:B0-----:R0:W1:Y:S02]  /*65f0*/  SYNCS.PHASECHK.TRANS64.TRYWAIT P1, [R12+URZ+0x70], R5 ;  /* 0x000070050c0075a7 */ /* 0x001064000802017f */
[----:B-1----:R-:W-:Y:S05]  /*6600*/  @!P1 NANOSLEEP.SYNCS 0x989680 ;  /* 0x009896800000995d */ /* 0x002fea0003900000 */
[----:B------:R-:W1:Y:S02]  /*6610*/  @!P1 SYNCS.PHASECHK.TRANS64 P1, [R12+URZ+0x70], R5 ;  /* 0x000070050c0095a7 */ /* 0x000e64000802007f */
[----:B-1----:R-:W-:Y:S05]  /*6620*/  @!P1 BRA `(.L_x_110) ;  /* 0xfffffffc00f09947 */ /* 0x002fea000383ffff */
[----:B------:R-:W-:Y:S05]  /*6630*/  BRA `(.L_x_142) ;  /* 0xffffffe800c07947 */ /* 0x000fea000383ffff */
.L_x_119:
[----:B------:R-:W-:Y:S01]  /*6640*/  BSSY B0, `(.L_x_143) ;  /* 0x0000006000007945 */ /* 0x000fe20003800000 */
[----:B------:R-:W-:-:S07]  /*6650*/  IMAD.MOV.U32 R15, RZ, RZ, -0x1 ;  /* 0xffffffffff0f7424 */ /* 0x000fce00078e00ff */
[----:B-----5:R-:W-:Y:S05]  /*6660*/  WARPSYNC.COLLECTIVE R15, `(.L_x_144) ;  /* 0x000000000f0c7348 */ /* 0x020fea0003c00000 */
[----:B------:R-:W-:Y:S02]  /*6670*/  ELECT P6, UR62, PT ;  /* 0x00000000003e782f */ /* 0x000fe400038c0000 */
[----:B------:R-:W-:Y:S01]  /*6680*/  MOV R14, UR62 ;  /* 0x0000003e000e7c02 */ /* 0x000fe20008000f00 */
[----:B-----5:R-:W-:Y:S10]  /*6690*/  ENDCOLLECTIVE ;  /* 0x000000000000791b */ /* 0x020ff40003800000 */
.L_x_144:
[----:B------:R-:W-:Y:S05]  /*66a0*/  BSYNC B0 ;  /* 0x0000000000007941 */ /* 0x000fea0003800000 */
.L_x_143:
[----:B------:R-:W-:Y:S05]  /*66b0*/  BRA `(.L_x_145) ;  /* 0xfffffff4003c7947 */ /* 0x000fea000383ffff */
.L_x_123:
[----:B0-----:R0:W1:Y:S02]  /*66c0*/  SYNCS.PHASECHK.TRANS64.TRYWAIT P0, [R7+URZ], R2 ;  /* 0x00000002070075a7 */ /* 0x001064000800017f */
[----:B-1----:R-:W-:Y:S05]  /*66d0*/  @!P0 NANOSLEEP.SYNCS 0x989680 ;  /* 0x009896800000895d */ /* 0x002fea0003900000 */
[----:B------:R-:W1:Y:S02]  /*66e0*/  @!P0 SYNCS.PHASECHK.TRANS64 P0, [R7+URZ], R2 ;  /* 0x00000002070085a7 */ /* 0x000e64000800007f */
[----:B-1----:R-:W-:Y:S05]  /*66f0*/  @!P0 BRA `(.L_x_123) ;  /* 0xfffffffc00f08947 */ /* 0x002fea000383ffff */
[----:B------:R-:W-:Y:S05]  /*6700*/  BRA `(.L_x_146) ;  /* 0xfffffff4007c7947 */ /* 0x000fea000383ffff */
.L_x_124:
[----:B0-----:R0:W1:Y:S02]  /*6710*/  SYNCS.PHASECHK.TRANS64.TRYWAIT P0, [R9+URZ], R4 ;  /* 0x00000004090075a7 */ /* 0x001064000800017f */
[----:B-1----:R-:W-:Y:S05]  /*6720*/  @!P0 NANOSLEEP.SYNCS 0x989680 ;  /* 0x009896800000895d */ /* 0x002fea0003900000 */
[----:B------:R-:W1:Y:S02]  /*6730*/  @!P0 SYNCS.PHASECHK.TRANS64 P0, [R9+URZ], R4 ;  /* 0x00000004090085a7 */ /* 0x000e64000800007f */
[----:B-1----:R-:W-:Y:S05]  /*6740*/  @!P0 BRA `(.L_x_124) ;  /* 0xfffffffc00f08947 */ /* 0x002fea000383ffff */
[----:B------:R-:W-:Y:S05]  /*6750*/  BRA `(.L_x_147) ;  /* 0xfffffff4008c7947 */ /* 0x000fea000383ffff */
.L_x_125:
[----:B0-----:R0:W1:Y:S02]  /*6760*/  SYNCS.PHASECHK.TRANS64.TRYWAIT P0, [R6+URZ], R5 ;  /* 0x00000005060075a7 */ /* 0x001064000800017f */
[----:B-1----:R-:W-:Y:S05]  /*6770*/  @!P0 NANOSLEEP.SYNCS 0x989680 ;  /* 0x009896800000895d */ /* 0x002fea0003900000 */
[----:B------:R-:W1:Y:S02]  /*6780*/  @!P0 SYNCS.PHASECHK.TRANS64 P0, [R6+URZ], R5 ;  /* 0x00000005060085a7 */ /* 0x000e64000800007f */
[----:B-1----:R-:W-:Y:S05]  /*6790*/  @!P0 BRA `(.L_x_125) ;  /* 0xfffffffc00f08947 */ /* 0x002fea000383ffff */
[----:B------:R-:W-:Y:S05]  /*67a0*/  BRA `(.L_x_148) ;  /* 0xfffffff4009c7947 */ /* 0x000fea000383ffff */
.L_x_126:
[----:B0-----:R0:W1:Y:S02]  /*67b0*/  SYNCS.PHASECHK.TRANS64.TRYWAIT P0, [R9+URZ], R4 ;  /* 0x00000004090075a7 */ /* 0x001064000800017f */
[----:B-1----:R-:W-:Y:S05]  /*67c0*/  @!P0 NANOSLEEP.SYNCS 0x989680 ;  /* 0x009896800000895d */ /* 0x002fea0003900000 */
[----:B------:R-:W1:Y:S02]  /*67d0*/  @!P0 SYNCS.PHASECHK.TRANS64 P0, [R9+URZ], R4 ;  /* 0x00000004090085a7 */ /* 0x000e64000800007f */
[----:B-1----:R-:W-:Y:S05]  /*67e0*/  @!P0 BRA `(.L_x_126) ;  /* 0xfffffffc00f08947 */ /* 0x002fea000383ffff */
[----:B------:R-:W-:Y:S05]  /*67f0*/  BRA `(.L_x_149) ;  /* 0xfffffff400ac7947 */ /* 0x000fea000383ffff */
.L_x_127:
[----:B0-----:R0:W1:Y:S02]  /*6800*/  SYNCS.PHASECHK.TRANS64.TRYWAIT P0, [R6+URZ], R5 ;  /* 0x00000005060075a7 */ /* 0x001064000800017f */
[----:B-1----:R-:W-:Y:S05]  /*6810*/  @!P0 NANOSLEEP.SYNCS 0x989680 ;  /* 0x009896800000895d */ /* 0x002fea0003900000 */
[----:B------:R-:W1:Y:S02]  /*6820*/  @!P0 SYNCS.PHASECHK.TRANS64 P0, [R6+URZ], R5 ;  /* 0x00000005060085a7 */ /* 0x000e64000800007f */
[----:B-1----:R-:W-:Y:S05]  /*6830*/  @!P0 BRA `(.L_x_127) ;  /* 0xfffffffc00f08947 */ /* 0x002fea000383ffff */
[----:B------:R-:W-:Y:S05]  /*6840*/  BRA `(.L_x_150) ;  /* 0xfffffff400bc7947 */ /* 0x000fea000383ffff */
.L_x_128:
[----:B0-----:R0:W1:Y:S02]  /*6850*/  SYNCS.PHASECHK.TRANS64.TRYWAIT P0, [R9+URZ], R4 ;  /* 0x00000004090075a7 */ /* 0x001064000800017f */
[----:B-1----:R-:W-:Y:S05]  /*6860*/  @!P0 NANOSLEEP.SYNCS 0x989680 ;  /* 0x009896800000895d */ /* 0x002fea0003900000 */
[----:B------:R-:W1:Y:S02]  /*6870*/  @!P0 SYNCS.PHASECHK.TRANS64 P0, [R9+URZ], R4 ;  /* 0x00000004090085a7 */ /* 0x000e64000800007f */
[----:B-1----:R-:W-:Y:S05]  /*6880*/  @!P0 BRA `(.L_x_128) ;  /* 0xfffffffc00f08947 */ /* 0x002fea000383ffff */
[----:B------:R-:W-:Y:S05]  /*6890*/  BRA `(.L_x_151) ;  /* 0xfffffff400cc7947 */ /* 0x000fea000383ffff */
.L_x_129:
[----:B0-----:R0:W1:Y:S02]  /*68a0*/  SYNCS.PHASECHK.TRANS64.TRYWAIT P0, [R6+URZ], R5 ;  /* 0x00000005060075a7 */ /* 0x001064000800017f */
[----:B-1----:R-:W-:Y:S05]  /*68b0*/  @!P0 NANOSLEEP.SYNCS 0x989680 ;  /* 0x009896800000895d */ /* 0x002fea0003900000 */
[----:B------:R-:W1:Y:S02]  /*68c0*/  @!P0 SYNCS.PHASECHK.TRANS64 P0, [R6+URZ], R5 ;  /* 0x00000005060085a7 */ /* 0x000e64000800007f */
[----:B-1----:R-:W-:Y:S05]  /*68d0*/  @!P0 BRA `(.L_x_129) ;  /* 0xfffffffc00f08947 */ /* 0x002fea000383ffff */
[----:B------:R-:W-:Y:S05]  /*68e0*/  BRA `(.L_x_152) ;  /* 0xfffffff400dc7947 */ /* 0x000fea000383ffff */
.L_x_130:
[----:B0-----:R0:W1:Y:S02]  /*68f0*/  SYNCS.PHASECHK.TRANS64.TRYWAIT P0, [R9+URZ], R4 ;  /* 0x00000004090075a7 */ /* 0x001064000800017f */
[----:B-1----:R-:W-:Y:S05]  /*6900*/  @!P0 NANOSLEEP.SYNCS 0x989680 ;  /* 0x009896800000895d */ /* 0x002fea0003900000 */
[----:B------:R-:W1:Y:S02]  /*6910*/  @!P0 SYNCS.PHASECHK.TRANS64 P0, [R9+URZ], R4 ;  /* 0x00000004090085a7 */ /* 0x000e64000800007f */
[----:B-1----:R-:W-:Y:S05]  /*6920*/  @!P0 BRA `(.L_x_130) ;  /* 0xfffffffc00f08947 */ /* 0x002fea000383ffff */
[----:B------:R-:W-:Y:S05]  /*6930*/  BRA `(.L_x_153) ;  /* 0xfffffff400ec7947 */ /* 0x000fea000383ffff */
.L_x_131:
[----:B0-----:R0:W1:Y:S02]  /*6940*/  SYNCS.PHASECHK.TRANS64.TRYWAIT P0, [R6+URZ], R5 ;  /* 0x00000005060075a7 */ /* 0x001064000800017f */
[----:B-1----:R-:W-:Y:S05]  /*6950*/  @!P0 NANOSLEEP.SYNCS 0x989680 ;  /* 0x009896800000895d */ /* 0x002fea0003900000 */
[----:B------:R-:W1:Y:S02]  /*6960*/  @!P0 SYNCS.PHASECHK.TRANS64 P0, [R6+URZ], R5 ;  /* 0x00000005060085a7 */ /* 0x000e64000800007f */
[----:B-1----:R-:W-:Y:S05]  /*6970*/  @!P0 BRA `(.L_x_131) ;  /* 0xfffffffc00f08947 */ /* 0x002fea000383ffff */
[----:B------:R-:W-:Y:S05]  /*6980*/  BRA `(.L_x_154) ;  /* 0xfffffff400fc7947 */ /* 0x000fea000383ffff */
.L_x_132:
[----:B0-----:R0:W1:Y:S02]  /*6990*/  SYNCS.PHASECHK.TRANS64.TRYWAIT P0, [R9+URZ], R4 ;  /* 0x00000004090075a7 */ /* 0x001064000800017f */
[----:B-1----:R-:W-:Y:S05]  /*69a0*/  @!P0 NANOSLEEP.SYNCS 0x989680 ;  /* 0x009896800000895d */ /* 0x002fea0003900000 */
[----:B------:R-:W1:Y:S02]  /*69b0*/  @!P0 SYNCS.PHASECHK.TRANS64 P0, [R9+URZ], R4 ;  /* 0x00000004090085a7 */ /* 0x000e64000800007f */
[----:B-1----:R-:W-:Y:S05]  /*69c0*/  @!P0 BRA `(.L_x_132) ;  /* 0xfffffffc00f08947 */ /* 0x002fea000383ffff */
[----:B------:R-:W-:Y:S05]  /*69d0*/  BRA `(.L_x_155) ;  /* 0xfffffff8000c7947 */ /* 0x000fea000383ffff */
.L_x_133:
[----:B0-----:R0:W1:Y:S02]  /*69e0*/  SYNCS.PHASECHK.TRANS64.TRYWAIT P0, [R6+URZ], R5 ;  /* 0x00000005060075a7 */ /* 0x001064000800017f */
[----:B-1----:R-:W-:Y:S05]  /*69f0*/  @!P0 NANOSLEEP.SYNCS 0x989680 ;  /* 0x009896800000895d */ /* 0x002fea0003900000 */
[----:B------:R-:W1:Y:S02]  /*6a00*/  @!P0 SYNCS.PHASECHK.TRANS64 P0, [R6+URZ], R5 ;  /* 0x00000005060085a7 */ /* 0x000e64000800007f */
[----:B-1----:R-:W-:Y:S05]  /*6a10*/  @!P0 BRA `(.L_x_133) ;  /* 0xfffffffc00f08947 */ /* 0x002fea000383ffff */
[----:B------:R-:W-:Y:S05]  /*6a20*/  BRA `(.L_x_156) ;  /* 0xfffffff8001c7947 */ /* 0x000fea000383ffff */
.L_x_134:
[----:B0-----:R0:W1:Y:S02]  /*6a30*/  SYNCS.PHASECHK.TRANS64.TRYWAIT P0, [R9+URZ], R4 ;  /* 0x00000004090075a7 */ /* 0x001064000800017f */
[----:B-1----:R-:W-:Y:S05]  /*6a40*/  @!P0 NANOSLEEP.SYNCS 0x989680 ;  /* 0x009896800000895d */ /* 0x002fea0003900000 */
[----:B------:R-:W1:Y:S02]  /*6a50*/  @!P0 SYNCS.PHASECHK.TRANS64 P0, [R9+URZ], R4 ;  /* 0x00000004090085a7 */ /* 0x000e64000800007f */
[----:B-1----:R-:W-:Y:S05]  /*6a60*/  @!P0 BRA `(.L_x_134) ;  /* 0xfffffffc00f08947 */ /* 0x002fea000383ffff */
[----:B------:R-:W-:Y:S05]  /*6a70*/  BRA `(.L_x_157) ;  /* 0xfffffff8002c7947 */ /* 0x000fea000383ffff */
.L_x_135:
[----:B-1----:R1:W2:Y:S02]  /*6a80*/  SYNCS.PHASECHK.TRANS64.TRYWAIT P0, [R6+URZ], R5 ;  /* 0x00000005060075a7 */ /* 0x0022a4000800017f */
[----:B--2---:R-:W-:Y:S05]  /*6a90*/  @!P0 NANOSLEEP.SYNCS 0x989680 ;  /* 0x009896800000895d */ /* 0x004fea0003900000 */
[----:B------:R-:W2:Y:S02]  /*6aa0*/  @!P0 SYNCS.PHASECHK.TRANS64 P0, [R6+URZ], R5 ;  /* 0x00000005060085a7 */ /* 0x000ea4000800007f */
[----:B--2---:R-:W-:Y:S05]  /*6ab0*/  @!P0 BRA `(.L_x_135) ;  /* 0xfffffffc00f08947 */ /* 0x004fea000383ffff */
[----:B------:R-:W-:Y:S05]  /*6ac0*/  BRA `(.L_x_158) ;  /* 0xfffffff800347947 */ /* 0x000fea000383ffff */
.L_x_159:
[----:B------:R-:W-:-:S00]  /*6ad0*/  BRA `(.L_x_159) ;  /* 0xfffffffc00fc7947 */ /* 0x000fc0000383ffff */
[----:B------:R-:W-:-:S00]  /*6ae0*/  NOP ;  /* 0x0000000000007918 */ /* 0x000fc00000000000 */
        /* <DEDUP_REMOVED lines=9> */
.L_x_160:


//--------------------- .nv.global.init           --------------------------
	.section	.nv.global.init,"aw",@progbits
.nv.global.init:
	.type		$str$22,@object
	.size		$str$22,($str$23 - $str$22)
$str$22:
        /*0000*/ 	.byte	0x6b, 0x5f, 0x74, 0x69, 0x6c, 0x65, 0x5f, 0x63, 0x6f, 0x75, 0x6e, 0x74, 0x20, 0x3e, 0x3d, 0x20
        /*0010*/ 	.byte	0x31, 0x00
	.type		$str$23,@object
	.size		$str$23,(__unnamed_1 - $str$23)
$str$23:
        /*0012*/ 	.byte	0x2f, 0x74, 0x6d, 0x70, 0x2f, 0x63, 0x75, 0x74, 0x6c, 0x61, 0x73, 0x73, 0x5f, 0x73, 0x77, 0x65
        /*0022*/ 	.byte	0x65, 0x70, 0x5f, 0x73, 0x72, 0x63, 0x2f, 0x69, 0x6e, 0x63, 0x6c, 0x75, 0x64, 0x65, 0x2f, 0x63
        /*0032*/ 	.byte	0x75, 0x74, 0x6c, 0x61, 0x73, 0x73, 0x2f, 0x67, 0x65, 0x6d, 0x6d, 0x2f, 0x63, 0x6f, 0x6c, 0x6c
        /*0042*/ 	.byte	0x65, 0x63, 0x74, 0x69, 0x76, 0x65, 0x2f, 0x73, 0x6d, 0x39, 0x30, 0x5f, 0x6d, 0x6d, 0x61, 0x5f
        /*0052*/ 	.byte	0x74, 0x6d, 0x61, 0x5f, 0x67, 0x6d, 0x6d, 0x61, 0x5f, 0x73, 0x73, 0x5f, 0x77, 0x61, 0x72, 0x70
        /*0062*/ 	.byte	0x73, 0x70, 0x65, 0x63, 0x69, 0x61, 0x6c, 0x69, 0x7a, 0x65, 0x64, 0x2e, 0x68, 0x70, 0x70, 0x00
	.type		__unnamed_1,@object
	.size		__unnamed_1,(.L_0 - __unnamed_1)
__unnamed_1:
        /*0072*/ 	.byte	0x76, 0x6f, 0x69, 0x64, 0x20, 0x63, 0x75, 0x74, 0x6c, 0x61, 0x73, 0x73, 0x3a, 0x3a, 0x67, 0x65
        /* <DEDUP_REMOVED lines=180> */
        /*0bc2*/ 	.byte	0x64, 0x65, 0x6e, 0x74, 0x69, 0x74, 0x79, 0x5d, 0x00
.L_0:


//--------------------- .nv.shared._ZN7cutlass13device_kernelINS_4gemm6kernel13GemmUniversalIN4cute5tupleIJiiiiEEENS1_10collective13CollectiveMmaINS1_34MainloopSm90TmaGmmaWarpSpecializedILi14ENS5_IJNS4_1CILi2EEENSA_ILi1EEESC_EEENS1_32KernelTmaWarpSpecializedPingpongEEENS5_IJNSA_ILi64EEESG_SG_EEENS_10bfloat16_tENS5_IJlSC_lEEESI_SJ_NS4_8TiledMMAINS4_8MMA_AtomIJNS4_4SM904GMMA27MMA_64x64x16_F32BF16BF16_SSILNSN_5MajorE0ELSP_0ELNSN_7ScaleInE1ELSQ_1EEEEEENS4_6LayoutINS5_IJSC_SC_SC_EEENS5_IJNSA_ILi0EEESV_SV_EEEEENS5_IJNS4_10UnderscoreESY_SY_EEEEENS4_13SM90_TMA_LOADENS4_14ComposedLayoutINS4_7SwizzleILi3ELi4ELi3EEENS4_18smem_ptr_flag_bitsILi16EEENST_INS5_IJNSA_ILi8EEESG_EEENS5_IJSG_SC_EEEEEEEvNS4_8identityENS4_23SM90_TMA_LOAD_MULTICASTES1B_vS1C_EENS_8epilogue10collective6detail29Sm90TmaWarpSpecializedAdapterINS1G_15DefaultEpilogueISI_SJ_SJ_NS1F_6thread17LinearCombinationISI_Li1EffLNS1K_9ScaleType4KindE0ELNS_15FloatRoundStyleE2ESI_EENS1_15EpilogueDefaultEEEEEvvEEEEvNT_6ParamsE --------------------------
	.section	.nv.shared._ZN7cutlass13device_kernelINS_4gemm6kernel13GemmUniversalIN4cute5tupleIJiiiiEEENS1_10collective13CollectiveMmaINS1_34MainloopSm90TmaGmmaWarpSpecializedILi14ENS5_IJNS4_1CILi2EEENSA_ILi1EEESC_EEENS1_32KernelTmaWarpSpecializedPingpongEEENS5_IJNSA_ILi64EEESG_SG_EEENS_10bfloat16_tENS5_IJlSC_lEEESI_SJ_NS4_8TiledMMAINS4_8MMA_AtomIJNS4_4SM904GMMA27MMA_64x64x16_F32BF16BF16_SSILNSN_5MajorE0ELSP_0ELNSN_7ScaleInE1ELSQ_1EEEEEENS4_6LayoutINS5_IJSC_SC_SC_EEENS5_IJNSA_ILi0EEESV_SV_EEEEENS5_IJNS4_10UnderscoreESY_SY_EEEEENS4_13SM90_TMA_LOADENS4_14ComposedLayoutINS4_7SwizzleILi3ELi4ELi3EEENS4_18smem_ptr_flag_bitsILi16EEENST_INS5_IJNSA_ILi8EEESG_EEENS5_IJSG_SC_EEEEEEEvNS4_8identityENS4_23SM90_TMA_LOAD_MULTICASTES1B_vS1C_EENS_8epilogue10collective6detail29Sm90TmaWarpSpecializedAdapterINS1G_15DefaultEpilogueISI_SJ_SJ_NS1F_6thread17LinearCombinationISI_Li1EffLNS1K_9ScaleType4KindE0ELNS_15FloatRoundStyleE2ESI_EENS1_15EpilogueDefaultEEEEEvvEEEEvNT_6ParamsE,"aw",@nobits
	.sectionflags	@""
	.align	16
	.zero		1024


//--------------------- .nv.shared.reserved.0     --------------------------
	.section	.nv.shared.reserved.0,"aw",@nobits
	.weak		__nv_reservedSMEM_offset_0_alias
	.size		__nv_reservedSMEM_offset_0_alias, 0, 0
	.other		__nv_reservedSMEM_offset_0_alias,@"STO_CUDA_RESERVED_SHARED STV_DEFAULT"
__nv_reservedSMEM_offset_0_alias:
	.zero		0


//--------------------- .nv.global                --------------------------
	.section	.nv.global,"aw",@nobits
.nv.global:
	.type		_ZN40_INTERNAL_07cbcdd6_4_k_cu_4775e91d_294964cute1_E,@object
	.size		_ZN40_INTERNAL_07cbcdd6_4_k_cu_4775e91d_294964cute1_E,(_ZN40_INTERNAL_07cbcdd6_4_k_cu_4775e91d_294964cuda3std3__45__cpo6cbeginE - _ZN40_INTERNAL_07cbcdd6_4_k_cu_4775e91d_294964cute1_E)
_ZN40_INTERNAL_07cbcdd6_4_k_cu_4775e91d_294964cute1_E:
	.zero		1
	.type		_ZN40_INTERNAL_07cbcdd6_4_k_cu_4775e91d_294964cuda3std3__45__cpo6cbeginE,@object
	.size		_ZN40_INTERNAL_07cbcdd6_4_k_cu_4775e91d_294964cuda3std3__45__cpo6cbeginE,(_ZN40_INTERNAL_07cbcdd6_4_k_cu_4775e91d_294964cuda3std3__48in_placeE - _ZN40_INTERNAL_07cbcdd6_4_k_cu_4775e91d_294964cuda3std3__45__cpo6cbeginE)
_ZN40_INTERNAL_07cbcdd6_4_k_cu_4775e91d_294964cuda3std3__45__cpo6cbeginE:
	.zero		1
	.type		_ZN40_INTERNAL_07cbcdd6_4_k_cu_4775e91d_294964cuda3std3__48in_placeE,@object
	.size		_ZN40_INTERNAL_07cbcdd6_4_k_cu_4775e91d_294964cuda3std3__48in_placeE,(_ZN40_INTERNAL_07cbcdd6_4_k_cu_4775e91d_294964cuda3std6ranges3__45__cpo9iter_moveE - _ZN40_INTERNAL_07cbcdd6_4_k_cu_4775e91d_294964cuda3std3__48in_placeE)
_ZN40_INTERNAL_07cbcdd6_4_k_cu_4775e91d_294964cuda3std3__48in_placeE:
	.zero		1
	.type		_ZN40_INTERNAL_07cbcdd6_4_k_cu_4775e91d_294964cuda3std6ranges3__45__cpo9iter_moveE,@object
	.size		_ZN40_INTERNAL_07cbcdd6_4_k_cu_4775e91d_294964cuda3std6ranges3__45__cpo9iter_moveE,(_ZN40_INTERNAL_07cbcdd6_4_k_cu_4775e91d_294964cuda3std3__45__cpo5beginE - _ZN40_INTERNAL_07cbcdd6_4_k_cu_4775e91d_294964cuda3std6ranges3__45__cpo9iter_moveE)
_ZN40_INTERNAL_07cbcdd6_4_k_cu_4775e91d_294964cuda3std6ranges3__45__cpo9iter_moveE:
	.zero		1
	.type		_ZN40_INTERNAL_07cbcdd6_4_k_cu_4775e91d_294964cuda3std3__45__cpo5beginE,@object
	.size		_ZN40_INTERNAL_07cbcdd6_4_k_cu_4775e91d_294964cuda3std3__45__cpo5beginE,(_ZN40_INTERNAL_07cbcdd6_4_k_cu_4775e91d_294964cuda3std3__442_GLOBAL__N__07cbcdd6_4_k_cu_4775e91d_294966ignoreE - _ZN40_INTERNAL_07cbcdd6_4_k_cu_4775e91d_294964cuda3std3__45__cpo5beginE)
_ZN40_INTERNAL_07cbcdd6_4_k_cu_4775e91d_294964cuda3std3__45__cpo5beginE:
	.zero		1
	.type		_ZN40_INTERNAL_07cbcdd6_4_k_cu_4775e91d_294964cuda3std3__442_GLOBAL__N__07cbcdd6_4_k_cu_4775e91d_294966ignoreE,@object
	.size		_ZN40_INTERNAL_07cbcdd6_4_k_cu_4775e91d_294964cuda3std3__442_GLOBAL__N__07cbcdd6_4_k_cu_4775e91d_294966ignoreE,(_ZN40_INTERNAL_07cbcdd6_4_k_cu_4775e91d_294964cute7productE - _ZN40_INTERNAL_07cbcdd6_4_k_cu_4775e91d_294964cuda3std3__442_GLOBAL__N__07cbcdd6_4_k_cu_4775e91d_294966ignoreE)
_ZN40_INTERNAL_07cbcdd6_4_k_cu_4775e91d_294964cuda3std3__442_GLOBAL__N__07cbcdd6_4_k_cu_4775e91d_294966ignoreE:
	.zero		1
	.type		_ZN40_INTERNAL_07cbcdd6_4_k_cu_4775e91d_294964cute7productE,@object
	.size		_ZN40_INTERNAL_07cbcdd6_4_k_cu_4775e91d_294964cute7productE,(_ZN40_INTERNAL_07cbcdd6_4_k_cu_4775e91d_294964cuda3std3__45__cpo3endE - _ZN40_INTERNAL_07cbcdd6_4_k_cu_4775e91d_294964cute7productE)
_ZN40_INTERNAL_07cbcdd6_4_k_cu_4775e91d_294964cute7productE:
	.zero		1
	.type		_ZN40_INTERNAL_07cbcdd6_4_k_cu_4775e91d_294964cuda3std3__45__cpo3endE,@object
	.size		_ZN40_INTERNAL_07cbcdd6_4_k_cu_4775e91d_294964cuda3std3__45__cpo3endE,(_ZN40_INTERNAL_07cbcdd6_4_k_cu_4775e91d_294964cuda3std3__419piecewise_constructE - _ZN40_INTERNAL_07cbcdd6_4_k_cu_4775e91d_294964cuda3std3__45__cpo3endE)
_ZN40_INTERNAL_07cbcdd6_4_k_cu_4775e91d_294964cuda3std3__45__cpo3endE:
	.zero		1
	.type		_ZN40_INTERNAL_07cbcdd6_4_k_cu_4775e91d_294964cuda3std3__419piecewise_constructE,@object
	.size		_ZN40_INTERNAL_07cbcdd6_4_k_cu_4775e91d_294964cuda3std3__419piecewise_constructE,(_ZN40_INTERNAL_07cbcdd6_4_k_cu_4775e91d_294964cuda3std3__45__cpo4cendE - _ZN40_INTERNAL_07cbcdd6_4_k_cu_4775e91d_294964cuda3std3__419piecewise_constructE)
_ZN40_INTERNAL_07cbcdd6_4_k_cu_4775e91d_294964cuda3std3__419piecewise_constructE:
	.zero		1
	.type		_ZN40_INTERNAL_07cbcdd6_4_k_cu_4775e91d_294964cuda3std3__45__cpo4cendE,@object
	.size		_ZN40_INTERNAL_07cbcdd6_4_k_cu_4775e91d_294964cuda3std3__45__cpo4cendE,(_ZN40_INTERNAL_07cbcdd6_4_k_cu_4775e91d_294964cuda3std6ranges3__45__cpo4swapE - _ZN40_INTERNAL_07cbcdd6_4_k_cu_4775e91d_294964cuda3std3__45__cpo4cendE)
_ZN40_INTERNAL_07cbcdd6_4_k_cu_4775e91d_294964cuda3std3__45__cpo4cendE:
	.zero		1
	.type		_ZN40_INTERNAL_07cbcdd6_4_k_cu_4775e91d_294964cuda3std6ranges3__45__cpo4swapE,@object
	.size		_ZN40_INTERNAL_07cbcdd6_4_k_cu_4775e91d_294964cuda3std6ranges3__45__cpo4swapE,(.L_8 - _ZN40_INTERNAL_07cbcdd6_4_k_cu_4775e91d_294964cuda3std6ranges3__45__cpo4swapE)
_ZN40_INTERNAL_07cbcdd6_4_k_cu_4775e91d_294964cuda3std6ranges3__45__cpo4swapE:
	.zero		1
.L_8:


//--------------------- .nv.constant0._ZN7cutlass13device_kernelINS_4gemm6kernel13GemmUniversalIN4cute5tupleIJiiiiEEENS1_10collective13CollectiveMmaINS1_34MainloopSm90TmaGmmaWarpSpecializedILi14ENS5_IJNS4_1CILi2EEENSA_ILi1EEESC_EEENS1_32KernelTmaWarpSpecializedPingpongEEENS5_IJNSA_ILi64EEESG_SG_EEENS_10bfloat16_tENS5_IJlSC_lEEESI_SJ_NS4_8TiledMMAINS4_8MMA_AtomIJNS4_4SM904GMMA27MMA_64x64x16_F32BF16BF16_SSILNSN_5MajorE0ELSP_0ELNSN_7ScaleInE1ELSQ_1EEEEEENS4_6LayoutINS5_IJSC_SC_SC_EEENS5_IJNSA_ILi0EEESV_SV_EEEEENS5_IJNS4_10UnderscoreESY_SY_EEEEENS4_13SM90_TMA_LOADENS4_14ComposedLayoutINS4_7SwizzleILi3ELi4ELi3EEENS4_18smem_ptr_flag_bitsILi16EEENST_INS5_IJNSA_ILi8EEESG_EEENS5_IJSG_SC_EEEEEEEvNS4_8identityENS4_23SM90_TMA_LOAD_MULTICASTES1B_vS1C_EENS_8epilogue10collective6detail29Sm90TmaWarpSpecializedAdapterINS1G_15DefaultEpilogueISI_SJ_SJ_NS1F_6thread17LinearCombinationISI_Li1EffLNS1K_9ScaleType4KindE0ELNS_15FloatRoundStyleE2ESI_EENS1_15EpilogueDefaultEEEEEvvEEEEvNT_6ParamsE --------------------------
	.section	.nv.constant0._ZN7cutlass13device_kernelINS_4gemm6kernel13GemmUniversalIN4cute5tupleIJiiiiEEENS1_10collective13CollectiveMmaINS1_34MainloopSm90TmaGmmaWarpSpecializedILi14ENS5_IJNS4_1CILi2EEENSA_ILi1EEESC_EEENS1_32KernelTmaWarpSpecializedPingpongEEENS5_IJNSA_ILi64EEESG_SG_EEENS_10bfloat16_tENS5_IJlSC_lEEESI_SJ_NS4_8TiledMMAINS4_8MMA_AtomIJNS4_4SM904GMMA27MMA_64x64x16_F32BF16BF16_SSILNSN_5MajorE0ELSP_0ELNSN_7ScaleInE1ELSQ_1EEEEEENS4_6LayoutINS5_IJSC_SC_SC_EEENS5_IJNSA_ILi0EEESV_SV_EEEEENS5_IJNS4_10UnderscoreESY_SY_EEEEENS4_13SM90_TMA_LOADENS4_14ComposedLayoutINS4_7SwizzleILi3ELi4ELi3EEENS4_18smem_ptr_flag_bitsILi16EEENST_INS5_IJNSA_ILi8EEESG_EEENS5_IJSG_SC_EEEEEEEvNS4_8identityENS4_23SM90_TMA_LOAD_MULTICASTES1B_vS1C_EENS_8epilogue10collective6detail29Sm90TmaWarpSpecializedAdapterINS1G_15DefaultEpilogueISI_SJ_SJ_NS1F_6thread17LinearCombinationISI_Li1EffLNS1K_9ScaleType4KindE0ELNS_15FloatRoundStyleE2ESI_EENS1_15EpilogueDefaultEEEEEvvEEEEvNT_6ParamsE,"a",@progbits
	.sectionflags	@""
	.align	4
.nv.constant0._ZN7cutlass13device_kernelINS_4gemm6kernel13GemmUniversalIN4cute5tupleIJiiiiEEENS1_10collective13CollectiveMmaINS1_34MainloopSm90TmaGmmaWarpSpecializedILi14ENS5_IJNS4_1CILi2EEENSA_ILi1EEESC_EEENS1_32KernelTmaWarpSpecializedPingpongEEENS5_IJNSA_ILi64EEESG_SG_EEENS_10bfloat16_tENS5_IJlSC_lEEESI_SJ_NS4_8TiledMMAINS4_8MMA_AtomIJNS4_4SM904GMMA27MMA_64x64x16_F32BF16BF16_SSILNSN_5MajorE0ELSP_0ELNSN_7ScaleInE1ELSQ_1EEEEEENS4_6LayoutINS5_IJSC_SC_SC_EEENS5_IJNSA_ILi0EEESV_SV_EEEEENS5_IJNS4_10UnderscoreESY_SY_EEEEENS4_13SM90_TMA_LOADENS4_14ComposedLayoutINS4_7SwizzleILi3ELi4ELi3EEENS4_18smem_ptr_flag_bitsILi16EEENST_INS5_IJNSA_ILi8EEESG_EEENS5_IJSG_SC_EEEEEEEvNS4_8identityENS4_23SM90_TMA_LOAD_MULTICASTES1B_vS1C_EENS_8epilogue10collective6detail29Sm90TmaWarpSpecializedAdapterINS1G_15DefaultEpilogueISI_SJ_SJ_NS1F_6thread17LinearCombinationISI_Li1EffLNS1K_9ScaleType4KindE0ELNS_15FloatRoundStyleE2ESI_EENS1_15EpilogueDefaultEEEEEvvEEEEvNT_6ParamsE:
	.zero		1664


//--------------------- SYMBOLS --------------------------

	.type		.nv.reservedSmem.offset0,@object
	.size		.nv.reservedSmem.offset0,0x4
	.type		__assertfail,@function
